//
// Generated by NVIDIA NVVM Compiler
//
// Compiler Build ID: CL-36424714
// Cuda compilation tools, release 13.0, V13.0.88
// Based on NVVM 20.0.0
//

.version 9.0
.target sm_100
.address_size 64

	// .globl	solve_general_flipped

.visible .entry solve_general_flipped(
	.param .u64 .ptr .align 1 solve_general_flipped_param_0,
	.param .u64 .ptr .align 1 solve_general_flipped_param_1,
	.param .u64 .ptr .align 1 solve_general_flipped_param_2,
	.param .u64 .ptr .align 1 solve_general_flipped_param_3,
	.param .u64 .ptr .align 1 solve_general_flipped_param_4,
	.param .u64 .ptr .align 1 solve_general_flipped_param_5,
	.param .u64 .ptr .align 1 solve_general_flipped_param_6,
	.param .u32 solve_general_flipped_param_7,
	.param .u32 solve_general_flipped_param_8,
	.param .u32 solve_general_flipped_param_9,
	.param .u32 solve_general_flipped_param_10,
	.param .u32 solve_general_flipped_param_11
)
{
	.reg .pred 	%p<26>;
	.reg .b32 	%r<125>;
	.reg .b64 	%rd<170>;
	.reg .b64 	%fd<55>;

	ld.param.u64 	%rd10, [solve_general_flipped_param_0];
	ld.param.u64 	%rd14, [solve_general_flipped_param_1];
	ld.param.u64 	%rd15, [solve_general_flipped_param_2];
	ld.param.u64 	%rd11, [solve_general_flipped_param_3];
	ld.param.u64 	%rd16, [solve_general_flipped_param_5];
	ld.param.u64 	%rd13, [solve_general_flipped_param_6];
	ld.param.u32 	%r32, [solve_general_flipped_param_7];
	ld.param.u32 	%r33, [solve_general_flipped_param_8];
	ld.param.u32 	%r34, [solve_general_flipped_param_9];
	ld.param.u32 	%r35, [solve_general_flipped_param_10];
	cvta.to.global.u64 	%rd1, %rd14;
	cvta.to.global.u64 	%rd2, %rd16;
	cvta.to.global.u64 	%rd3, %rd15;
	mov.u32 	%r37, %ctaid.x;
	mov.u32 	%r38, %ntid.x;
	mov.u32 	%r39, %tid.x;
	mad.lo.s32 	%r40, %r37, %r38, %r39;
	cvt.u64.u32 	%rd4, %r40;
	cvt.s64.s32 	%rd17, %r32;
	setp.ge.u64 	%p1, %rd4, %rd17;
	@%p1 bra 	$L__BB0_34;
	setp.lt.s32 	%p2, %r34, 1;
	@%p2 bra 	$L__BB0_13;
	and.b32  	%r1, %r34, 7;
	setp.lt.u32 	%p3, %r34, 8;
	mov.b32 	%r113, 0;
	@%p3 bra 	$L__BB0_5;
	and.b32  	%r113, %r34, 2147483640;
	mov.b32 	%r116, 0;
$L__BB0_4:
	.pragma "nounroll";
	mul.lo.s32 	%r43, %r116, %r32;
	cvt.s64.s32 	%rd18, %r43;
	add.s64 	%rd19, %rd18, %rd4;
	shl.b64 	%rd20, %rd19, 3;
	add.s64 	%rd21, %rd3, %rd20;
	mov.b64 	%rd22, 0;
	st.global.u64 	[%rd21], %rd22;
	add.s32 	%r44, %r43, %r32;
	cvt.s64.s32 	%rd23, %r44;
	add.s64 	%rd24, %rd23, %rd4;
	shl.b64 	%rd25, %rd24, 3;
	add.s64 	%rd26, %rd3, %rd25;
	st.global.u64 	[%rd26], %rd22;
	add.s32 	%r45, %r44, %r32;
	cvt.s64.s32 	%rd27, %r45;
	add.s64 	%rd28, %rd27, %rd4;
	shl.b64 	%rd29, %rd28, 3;
	add.s64 	%rd30, %rd3, %rd29;
	st.global.u64 	[%rd30], %rd22;
	add.s32 	%r46, %r45, %r32;
	cvt.s64.s32 	%rd31, %r46;
	add.s64 	%rd32, %rd31, %rd4;
	shl.b64 	%rd33, %rd32, 3;
	add.s64 	%rd34, %rd3, %rd33;
	st.global.u64 	[%rd34], %rd22;
	add.s32 	%r47, %r46, %r32;
	cvt.s64.s32 	%rd35, %r47;
	add.s64 	%rd36, %rd35, %rd4;
	shl.b64 	%rd37, %rd36, 3;
	add.s64 	%rd38, %rd3, %rd37;
	st.global.u64 	[%rd38], %rd22;
	add.s32 	%r48, %r47, %r32;
	cvt.s64.s32 	%rd39, %r48;
	add.s64 	%rd40, %rd39, %rd4;
	shl.b64 	%rd41, %rd40, 3;
	add.s64 	%rd42, %rd3, %rd41;
	st.global.u64 	[%rd42], %rd22;
	add.s32 	%r49, %r48, %r32;
	cvt.s64.s32 	%rd43, %r49;
	add.s64 	%rd44, %rd43, %rd4;
	shl.b64 	%rd45, %rd44, 3;
	add.s64 	%rd46, %rd3, %rd45;
	st.global.u64 	[%rd46], %rd22;
	add.s32 	%r50, %r49, %r32;
	cvt.s64.s32 	%rd47, %r50;
	add.s64 	%rd48, %rd47, %rd4;
	shl.b64 	%rd49, %rd48, 3;
	add.s64 	%rd50, %rd3, %rd49;
	st.global.u64 	[%rd50], %rd22;
	add.s32 	%r116, %r116, 8;
	setp.eq.s32 	%p4, %r116, %r113;
	@%p4 bra 	$L__BB0_5;
	bra.uni 	$L__BB0_4;
$L__BB0_5:
	setp.eq.s32 	%p5, %r1, 0;
	@%p5 bra 	$L__BB0_13;
	and.b32  	%r4, %r34, 3;
	setp.lt.u32 	%p6, %r1, 4;
	@%p6 bra 	$L__BB0_8;
	mul.lo.s32 	%r51, %r113, %r32;
	cvt.s64.s32 	%rd51, %r51;
	add.s64 	%rd52, %rd51, %rd4;
	shl.b64 	%rd53, %rd52, 3;
	add.s64 	%rd54, %rd3, %rd53;
	mov.b64 	%rd55, 0;
	st.global.u64 	[%rd54], %rd55;
	add.s32 	%r52, %r51, %r32;
	cvt.s64.s32 	%rd56, %r52;
	add.s64 	%rd57, %rd56, %rd4;
	shl.b64 	%rd58, %rd57, 3;
	add.s64 	%rd59, %rd3, %rd58;
	st.global.u64 	[%rd59], %rd55;
	add.s32 	%r53, %r52, %r32;
	cvt.s64.s32 	%rd60, %r53;
	add.s64 	%rd61, %rd60, %rd4;
	shl.b64 	%rd62, %rd61, 3;
	add.s64 	%rd63, %rd3, %rd62;
	st.global.u64 	[%rd63], %rd55;
	add.s32 	%r54, %r53, %r32;
	cvt.s64.s32 	%rd64, %r54;
	add.s64 	%rd65, %rd64, %rd4;
	shl.b64 	%rd66, %rd65, 3;
	add.s64 	%rd67, %rd3, %rd66;
	st.global.u64 	[%rd67], %rd55;
	add.s32 	%r113, %r113, 4;
$L__BB0_8:
	setp.eq.s32 	%p7, %r4, 0;
	@%p7 bra 	$L__BB0_13;
	setp.eq.s32 	%p8, %r4, 1;
	@%p8 bra 	$L__BB0_11;
	mul.lo.s32 	%r55, %r113, %r32;
	cvt.s64.s32 	%rd68, %r55;
	add.s64 	%rd69, %rd68, %rd4;
	shl.b64 	%rd70, %rd69, 3;
	add.s64 	%rd71, %rd3, %rd70;
	mov.b64 	%rd72, 0;
	st.global.u64 	[%rd71], %rd72;
	add.s32 	%r56, %r55, %r32;
	cvt.s64.s32 	%rd73, %r56;
	add.s64 	%rd74, %rd73, %rd4;
	shl.b64 	%rd75, %rd74, 3;
	add.s64 	%rd76, %rd3, %rd75;
	st.global.u64 	[%rd76], %rd72;
	add.s32 	%r113, %r113, 2;
$L__BB0_11:
	and.b32  	%r57, %r34, 1;
	setp.eq.b32 	%p9, %r57, 1;
	not.pred 	%p10, %p9;
	@%p10 bra 	$L__BB0_13;
	mul.lo.s32 	%r58, %r113, %r32;
	cvt.s64.s32 	%rd77, %r58;
	add.s64 	%rd78, %rd77, %rd4;
	shl.b64 	%rd79, %rd78, 3;
	add.s64 	%rd80, %rd3, %rd79;
	mov.b64 	%rd81, 0;
	st.global.u64 	[%rd80], %rd81;
$L__BB0_13:
	setp.lt.s32 	%p11, %r33, 1;
	@%p11 bra 	$L__BB0_34;
	cvta.to.global.u64 	%rd5, %rd10;
	cvta.to.global.u64 	%rd6, %rd11;
	cvta.to.global.u64 	%rd7, %rd13;
	mov.b32 	%r117, 0;
$L__BB0_15:
	mul.lo.s32 	%r60, %r117, %r32;
	cvt.s64.s32 	%rd82, %r60;
	add.s64 	%rd83, %rd82, %rd4;
	shl.b64 	%rd84, %rd83, 3;
	add.s64 	%rd85, %rd5, %rd84;
	ld.global.f64 	%fd53, [%rd85];
	mul.wide.u32 	%rd86, %r117, 4;
	add.s64 	%rd8, %rd6, %rd86;
	ld.global.u32 	%r12, [%rd8];
	setp.lt.s32 	%p12, %r12, 1;
	@%p12 bra 	$L__BB0_27;
	mul.lo.s32 	%r13, %r117, %r35;
	setp.lt.u32 	%p13, %r12, 8;
	mov.b32 	%r119, 0;
	@%p13 bra 	$L__BB0_19;
	and.b32  	%r62, %r12, 2147483640;
	neg.s32 	%r122, %r62;
	mov.u32 	%r121, %r13;
$L__BB0_18:
	.pragma "nounroll";
	and.b32  	%r119, %r12, 2147483640;
	mul.wide.s32 	%rd87, %r121, 4;
	add.s64 	%rd88, %rd2, %rd87;
	ld.global.u32 	%r63, [%rd88];
	mul.lo.s32 	%r64, %r63, %r32;
	cvt.s64.s32 	%rd89, %r64;
	add.s64 	%rd90, %rd89, %rd4;
	shl.b64 	%rd91, %rd90, 3;
	add.s64 	%rd92, %rd1, %rd91;
	ld.global.f64 	%fd15, [%rd92];
	mul.f64 	%fd16, %fd53, %fd15;
	ld.global.u32 	%r65, [%rd88+4];
	mul.lo.s32 	%r66, %r65, %r32;
	cvt.s64.s32 	%rd93, %r66;
	add.s64 	%rd94, %rd93, %rd4;
	shl.b64 	%rd95, %rd94, 3;
	add.s64 	%rd96, %rd1, %rd95;
	ld.global.f64 	%fd17, [%rd96];
	mul.f64 	%fd18, %fd16, %fd17;
	ld.global.u32 	%r67, [%rd88+8];
	mul.lo.s32 	%r68, %r67, %r32;
	cvt.s64.s32 	%rd97, %r68;
	add.s64 	%rd98, %rd97, %rd4;
	shl.b64 	%rd99, %rd98, 3;
	add.s64 	%rd100, %rd1, %rd99;
	ld.global.f64 	%fd19, [%rd100];
	mul.f64 	%fd20, %fd18, %fd19;
	ld.global.u32 	%r69, [%rd88+12];
	mul.lo.s32 	%r70, %r69, %r32;
	cvt.s64.s32 	%rd101, %r70;
	add.s64 	%rd102, %rd101, %rd4;
	shl.b64 	%rd103, %rd102, 3;
	add.s64 	%rd104, %rd1, %rd103;
	ld.global.f64 	%fd21, [%rd104];
	mul.f64 	%fd22, %fd20, %fd21;
	ld.global.u32 	%r71, [%rd88+16];
	mul.lo.s32 	%r72, %r71, %r32;
	cvt.s64.s32 	%rd105, %r72;
	add.s64 	%rd106, %rd105, %rd4;
	shl.b64 	%rd107, %rd106, 3;
	add.s64 	%rd108, %rd1, %rd107;
	ld.global.f64 	%fd23, [%rd108];
	mul.f64 	%fd24, %fd22, %fd23;
	ld.global.u32 	%r73, [%rd88+20];
	mul.lo.s32 	%r74, %r73, %r32;
	cvt.s64.s32 	%rd109, %r74;
	add.s64 	%rd110, %rd109, %rd4;
	shl.b64 	%rd111, %rd110, 3;
	add.s64 	%rd112, %rd1, %rd111;
	ld.global.f64 	%fd25, [%rd112];
	mul.f64 	%fd26, %fd24, %fd25;
	ld.global.u32 	%r75, [%rd88+24];
	mul.lo.s32 	%r76, %r75, %r32;
	cvt.s64.s32 	%rd113, %r76;
	add.s64 	%rd114, %rd113, %rd4;
	shl.b64 	%rd115, %rd114, 3;
	add.s64 	%rd116, %rd1, %rd115;
	ld.global.f64 	%fd27, [%rd116];
	mul.f64 	%fd28, %fd26, %fd27;
	ld.global.u32 	%r77, [%rd88+28];
	mul.lo.s32 	%r78, %r77, %r32;
	cvt.s64.s32 	%rd117, %r78;
	add.s64 	%rd118, %rd117, %rd4;
	shl.b64 	%rd119, %rd118, 3;
	add.s64 	%rd120, %rd1, %rd119;
	ld.global.f64 	%fd29, [%rd120];
	mul.f64 	%fd53, %fd28, %fd29;
	add.s32 	%r122, %r122, 8;
	add.s32 	%r121, %r121, 8;
	setp.eq.s32 	%p14, %r122, 0;
	@%p14 bra 	$L__BB0_19;
	bra.uni 	$L__BB0_18;
$L__BB0_19:
	and.b32  	%r79, %r12, 7;
	setp.eq.s32 	%p15, %r79, 0;
	@%p15 bra 	$L__BB0_27;
	setp.lt.u32 	%p16, %r79, 4;
	@%p16 bra 	$L__BB0_22;
	add.s32 	%r81, %r119, %r13;
	mul.wide.s32 	%rd121, %r81, 4;
	add.s64 	%rd122, %rd2, %rd121;
	ld.global.u32 	%r82, [%rd122];
	mul.lo.s32 	%r83, %r82, %r32;
	cvt.s64.s32 	%rd123, %r83;
	add.s64 	%rd124, %rd123, %rd4;
	shl.b64 	%rd125, %rd124, 3;
	add.s64 	%rd126, %rd1, %rd125;
	ld.global.f64 	%fd31, [%rd126];
	mul.f64 	%fd32, %fd53, %fd31;
	ld.global.u32 	%r84, [%rd122+4];
	mul.lo.s32 	%r85, %r84, %r32;
	cvt.s64.s32 	%rd127, %r85;
	add.s64 	%rd128, %rd127, %rd4;
	shl.b64 	%rd129, %rd128, 3;
	add.s64 	%rd130, %rd1, %rd129;
	ld.global.f64 	%fd33, [%rd130];
	mul.f64 	%fd34, %fd32, %fd33;
	ld.global.u32 	%r86, [%rd122+8];
	mul.lo.s32 	%r87, %r86, %r32;
	cvt.s64.s32 	%rd131, %r87;
	add.s64 	%rd132, %rd131, %rd4;
	shl.b64 	%rd133, %rd132, 3;
	add.s64 	%rd134, %rd1, %rd133;
	ld.global.f64 	%fd35, [%rd134];
	mul.f64 	%fd36, %fd34, %fd35;
	ld.global.u32 	%r88, [%rd122+12];
	mul.lo.s32 	%r89, %r88, %r32;
	cvt.s64.s32 	%rd135, %r89;
	add.s64 	%rd136, %rd135, %rd4;
	shl.b64 	%rd137, %rd136, 3;
	add.s64 	%rd138, %rd1, %rd137;
	ld.global.f64 	%fd37, [%rd138];
	mul.f64 	%fd53, %fd36, %fd37;
	add.s32 	%r119, %r119, 4;
$L__BB0_22:
	and.b32  	%r90, %r12, 3;
	setp.eq.s32 	%p17, %r90, 0;
	@%p17 bra 	$L__BB0_27;
	setp.eq.s32 	%p18, %r90, 1;
	@%p18 bra 	$L__BB0_25;
	add.s32 	%r92, %r119, %r13;
	mul.wide.s32 	%rd139, %r92, 4;
	add.s64 	%rd140, %rd2, %rd139;
	ld.global.u32 	%r93, [%rd140];
	mul.lo.s32 	%r94, %r93, %r32;
	cvt.s64.s32 	%rd141, %r94;
	add.s64 	%rd142, %rd141, %rd4;
	shl.b64 	%rd143, %rd142, 3;
	add.s64 	%rd144, %rd1, %rd143;
	ld.global.f64 	%fd39, [%rd144];
	mul.f64 	%fd40, %fd53, %fd39;
	ld.global.u32 	%r95, [%rd140+4];
	mul.lo.s32 	%r96, %r95, %r32;
	cvt.s64.s32 	%rd145, %r96;
	add.s64 	%rd146, %rd145, %rd4;
	shl.b64 	%rd147, %rd146, 3;
	add.s64 	%rd148, %rd1, %rd147;
	ld.global.f64 	%fd41, [%rd148];
	mul.f64 	%fd53, %fd40, %fd41;
	add.s32 	%r119, %r119, 2;
$L__BB0_25:
	and.b32  	%r97, %r12, 1;
	setp.eq.b32 	%p19, %r97, 1;
	not.pred 	%p20, %p19;
	@%p20 bra 	$L__BB0_27;
	add.s32 	%r98, %r119, %r13;
	mul.wide.s32 	%rd149, %r98, 4;
	add.s64 	%rd150, %rd2, %rd149;
	ld.global.u32 	%r99, [%rd150];
	mul.lo.s32 	%r100, %r99, %r32;
	cvt.s64.s32 	%rd151, %r100;
	add.s64 	%rd152, %rd151, %rd4;
	shl.b64 	%rd153, %rd152, 3;
	add.s64 	%rd154, %rd1, %rd153;
	ld.global.f64 	%fd42, [%rd154];
	mul.f64 	%fd53, %fd53, %fd42;
$L__BB0_27:
	setp.lt.s32 	%p21, %r12, 1;
	@%p21 bra 	$L__BB0_30;
	mul.lo.s32 	%r20, %r117, %r35;
	mov.b32 	%r123, 0;
$L__BB0_29:
	add.s32 	%r102, %r123, %r20;
	mul.wide.s32 	%rd155, %r102, 4;
	add.s64 	%rd156, %rd2, %rd155;
	ld.global.u32 	%r103, [%rd156];
	mul.lo.s32 	%r104, %r103, %r32;
	cvt.s64.s32 	%rd157, %r104;
	add.s64 	%rd158, %rd157, %rd4;
	shl.b64 	%rd159, %rd158, 3;
	add.s64 	%rd160, %rd3, %rd159;
	ld.global.f64 	%fd43, [%rd160];
	sub.f64 	%fd44, %fd43, %fd53;
	st.global.f64 	[%rd160], %fd44;
	add.s32 	%r123, %r123, 1;
	ld.global.u32 	%r105, [%rd8];
	setp.lt.s32 	%p22, %r123, %r105;
	@%p22 bra 	$L__BB0_29;
$L__BB0_30:
	ld.param.u64 	%rd169, [solve_general_flipped_param_4];
	cvta.to.global.u64 	%rd161, %rd169;
	mul.wide.u32 	%rd162, %r117, 4;
	add.s64 	%rd9, %rd161, %rd162;
	ld.global.u32 	%r106, [%rd9];
	setp.lt.s32 	%p23, %r106, 1;
	@%p23 bra 	$L__BB0_33;
	ld.param.u32 	%r112, [solve_general_flipped_param_11];
	mul.lo.s32 	%r26, %r117, %r112;
	mov.b32 	%r124, 0;
$L__BB0_32:
	add.s32 	%r108, %r124, %r26;
	mul.wide.s32 	%rd163, %r108, 4;
	add.s64 	%rd164, %rd7, %rd163;
	ld.global.u32 	%r109, [%rd164];
	mul.lo.s32 	%r110, %r109, %r32;
	cvt.s64.s32 	%rd165, %r110;
	add.s64 	%rd166, %rd165, %rd4;
	shl.b64 	%rd167, %rd166, 3;
	add.s64 	%rd168, %rd3, %rd167;
	ld.global.f64 	%fd45, [%rd168];
	add.f64 	%fd46, %fd53, %fd45;
	st.global.f64 	[%rd168], %fd46;
	add.s32 	%r124, %r124, 1;
	ld.global.u32 	%r111, [%rd9];
	setp.lt.s32 	%p24, %r124, %r111;
	@%p24 bra 	$L__BB0_32;
$L__BB0_33:
	add.s32 	%r117, %r117, 1;
	setp.ne.s32 	%p25, %r117, %r33;
	@%p25 bra 	$L__BB0_15;
$L__BB0_34:
	ret;

}


// ===== COMPILED SASS (sm_100) =====

	.target	sm_100

	.elftype	@"ET_EXEC"


//--------------------- .note.nv.tkinfo           --------------------------
	.section	.note.nv.tkinfo,"",@"SHT_NOTE"
	.sectionflags	@"SHF_NOTE_NV_TKINFO"
	.tkinfo
        /*0018*/ 	.word	0x00000002
        /*0030*/ 	.string	""
        /*0030*/ 	.string	"ptxas"
        /*0030*/ 	.string	"Cuda compilation tools, release 13.0, V13.0.88"
        /*0030*/ 	.string	"Build cuda_13.0.r13.0/compiler.36424714_0"
        /*0030*/ 	.string	"-arch sm_100 -m 64 "



//--------------------- .note.nv.cuinfo           --------------------------
	.section	.note.nv.cuinfo,"",@"SHT_NOTE"
	.sectionflags	@"SHF_NOTE_NV_CUINFO"
        /*0018*/ 	.short	0x0002
        /*001a*/ 	.short	0x0064
        /*001c*/ 	.short	0x0082
	.zero		2


//--------------------- .nv.info                  --------------------------
	.section	.nv.info,"",@"SHT_CUDA_INFO"
	.align	4


	//----- nvinfo : EIATTR_REGCOUNT
	.align		4
        /*0000*/ 	.byte	0x04, 0x2f
        /*0002*/ 	.short	(.L_1 - .L_0)
	.align		4
.L_0:
        /*0004*/ 	.word	index@(solve_general_flipped)
        /*0008*/ 	.word	0x00000020


	//----- nvinfo : EIATTR_FRAME_SIZE
	.align		4
.L_1:
        /*000c*/ 	.byte	0x04, 0x11
        /*000e*/ 	.short	(.L_3 - .L_2)
	.align		4
.L_2:
        /*0010*/ 	.word	index@(solve_general_flipped)
        /*0014*/ 	.word	0x00000000


	//----- nvinfo : EIATTR_MIN_STACK_SIZE
	.align		4
.L_3:
        /*0018*/ 	.byte	0x04, 0x12
        /*001a*/ 	.short	(.L_5 - .L_4)
	.align		4
.L_4:
        /*001c*/ 	.word	index@(solve_general_flipped)
        /*0020*/ 	.word	0x00000000
.L_5:


//--------------------- .nv.compat                --------------------------
	.section	.nv.compat,"",@"SHT_CUDA_COMPAT_INFO"
	.align	4
        /*0000*/ 	.byte	0x02, 0x09, 0x00, 0x00, 0x02, 0x02, 0x01, 0x00, 0x02, 0x05, 0x05, 0x00, 0x03, 0x07, 0x01, 0x01
        /*0010*/ 	.byte	0x02, 0x03, 0x00, 0x00, 0x02, 0x06, 0x01, 0x00, 0x04, 0x0b, 0x08, 0x00, 0x01, 0x00, 0x00, 0x00
        /*0020*/ 	.byte	0x00, 0x00, 0x00, 0x00


//--------------------- .nv.info.solve_general_flipped --------------------------
	.section	.nv.info.solve_general_flipped,"",@"SHT_CUDA_INFO"
	.sectionflags	@""
	.align	4


	//----- nvinfo : EIATTR_CUDA_API_VERSION
	.align		4
        /*0000*/ 	.byte	0x04, 0x37
        /*0002*/ 	.short	(.L_7 - .L_6)
.L_6:
        /*0004*/ 	.word	0x00000082


	//----- nvinfo : EIATTR_KPARAM_INFO
	.align		4
.L_7:
        /*0008*/ 	.byte	0x04, 0x17
        /*000a*/ 	.short	(.L_9 - .L_8)
.L_8:
        /*000c*/ 	.word	0x00000000
        /*0010*/ 	.short	0x000b
        /*0012*/ 	.short	0x0048
        /*0014*/ 	.byte	0x00, 0xf0, 0x11, 0x00


	//----- nvinfo : EIATTR_KPARAM_INFO
	.align		4
.L_9:
        /*0018*/ 	.byte	0x04, 0x17
        /*001a*/ 	.short	(.L_11 - .L_10)
.L_10:
        /*001c*/ 	.word	0x00000000
        /*0020*/ 	.short	0x000a
        /*0022*/ 	.short	0x0044
        /*0024*/ 	.byte	0x00, 0xf0, 0x11, 0x00


	//----- nvinfo : EIATTR_KPARAM_INFO
	.align		4
.L_11:
        /*0028*/ 	.byte	0x04, 0x17
        /*002a*/ 	.short	(.L_13 - .L_12)
.L_12:
        /*002c*/ 	.word	0x00000000
        /*0030*/ 	.short	0x0009
        /*0032*/ 	.short	0x0040
        /*0034*/ 	.byte	0x00, 0xf0, 0x11, 0x00


	//----- nvinfo : EIATTR_KPARAM_INFO
	.align		4
.L_13:
        /*0038*/ 	.byte	0x04, 0x17
        /*003a*/ 	.short	(.L_15 - .L_14)
.L_14:
        /*003c*/ 	.word	0x00000000
        /*0040*/ 	.short	0x0008
        /*0042*/ 	.short	0x003c
        /*0044*/ 	.byte	0x00, 0xf0, 0x11, 0x00


	//----- nvinfo : EIATTR_KPARAM_INFO
	.align		4
.L_15:
        /*0048*/ 	.byte	0x04, 0x17
        /*004a*/ 	.short	(.L_17 - .L_16)
.L_16:
        /*004c*/ 	.word	0x00000000
        /*0050*/ 	.short	0x0007
        /*0052*/ 	.short	0x0038
        /*0054*/ 	.byte	0x00, 0xf0, 0x11, 0x00


	//----- nvinfo : EIATTR_KPARAM_INFO
	.align		4
.L_17:
        /*0058*/ 	.byte	0x04, 0x17
        /*005a*/ 	.short	(.L_19 - .L_18)
.L_18:
        /*005c*/ 	.word	0x00000000
        /*0060*/ 	.short	0x0006
        /*0062*/ 	.short	0x0030
        /*0064*/ 	.byte	0x00, 0xf5, 0x21, 0x00


	//----- nvinfo : EIATTR_KPARAM_INFO
	.align		4
.L_19:
        /*0068*/ 	.byte	0x04, 0x17
        /*006a*/ 	.short	(.L_21 - .L_20)
.L_20:
        /*006c*/ 	.word	0x00000000
        /*0070*/ 	.short	0x0005
        /*0072*/ 	.short	0x0028
        /*0074*/ 	.byte	0x00, 0xf5, 0x21, 0x00


	//----- nvinfo : EIATTR_KPARAM_INFO
	.align		4
.L_21:
        /*0078*/ 	.byte	0x04, 0x17
        /*007a*/ 	.short	(.L_23 - .L_22)
.L_22:
        /*007c*/ 	.word	0x00000000
        /*0080*/ 	.short	0x0004
        /*0082*/ 	.short	0x0020
        /*0084*/ 	.byte	0x00, 0xf5, 0x21, 0x00


	//----- nvinfo : EIATTR_KPARAM_INFO
	.align		4
.L_23:
        /*0088*/ 	.byte	0x04, 0x17
        /*008a*/ 	.short	(.L_25 - .L_24)
.L_24:
        /*008c*/ 	.word	0x00000000
        /*0090*/ 	.short	0x0003
        /*0092*/ 	.short	0x0018
        /*0094*/ 	.byte	0x00, 0xf5, 0x21, 0x00


	//----- nvinfo : EIATTR_KPARAM_INFO
	.align		4
.L_25:
        /*0098*/ 	.byte	0x04, 0x17
        /*009a*/ 	.short	(.L_27 - .L_26)
.L_26:
        /*009c*/ 	.word	0x00000000
        /*00a0*/ 	.short	0x0002
        /*00a2*/ 	.short	0x0010
        /*00a4*/ 	.byte	0x00, 0xf5, 0x21, 0x00


	//----- nvinfo : EIATTR_KPARAM_INFO
	.align		4
.L_27:
        /*00a8*/ 	.byte	0x04, 0x17
        /*00aa*/ 	.short	(.L_29 - .L_28)
.L_28:
        /*00ac*/ 	.word	0x00000000
        /*00b0*/ 	.short	0x0001
        /*00b2*/ 	.short	0x0008
        /*00b4*/ 	.byte	0x00, 0xf5, 0x21, 0x00


	//----- nvinfo : EIATTR_KPARAM_INFO
	.align		4
.L_29:
        /*00b8*/ 	.byte	0x04, 0x17
        /*00ba*/ 	.short	(.L_31 - .L_30)
.L_30:
        /*00bc*/ 	.word	0x00000000
        /*00c0*/ 	.short	0x0000
        /*00c2*/ 	.short	0x0000
        /*00c4*/ 	.byte	0x00, 0xf5, 0x21, 0x00


	//----- nvinfo : EIATTR_SPARSE_MMA_MASK
	.align		4
.L_31:
        /*00c8*/ 	.byte	0x03, 0x50
        /*00ca*/ 	.short	0x0000


	//----- nvinfo : EIATTR_MAXREG_COUNT
	.align		4
        /*00cc*/ 	.byte	0x03, 0x1b
        /*00ce*/ 	.short	0x00ff


	//----- nvinfo : EIATTR_MERCURY_ISA_VERSION
	.align		4
        /*00d0*/ 	.byte	0x03, 0x5f
        /*00d2*/ 	.short	0x0101


	//----- nvinfo : EIATTR_VRC_CTA_INIT_COUNT
	.align		4
        /*00d4*/ 	.byte	0x02, 0x4a
	.zero		1
	.zero		1


	//----- nvinfo : EIATTR_EXIT_INSTR_OFFSETS
	.align		4
        /*00d8*/ 	.byte	0x04, 0x1c
        /*00da*/ 	.short	(.L_33 - .L_32)


	//   ....[0]....
.L_32:
        /*00dc*/ 	.word	0x00000090


	//   ....[1]....
        /*00e0*/ 	.word	0x00000860


	//   ....[2]....
        /*00e4*/ 	.word	0x00001660


	//----- nvinfo : EIATTR_CBANK_PARAM_SIZE
	.align		4
.L_33:
        /*00e8*/ 	.byte	0x03, 0x19
        /*00ea*/ 	.short	0x004c


	//----- nvinfo : EIATTR_PARAM_CBANK
	.align		4
        /*00ec*/ 	.byte	0x04, 0x0a
        /*00ee*/ 	.short	(.L_35 - .L_34)
	.align		4
.L_34:
        /*00f0*/ 	.word	index@(.nv.constant0.solve_general_flipped)
        /*00f4*/ 	.short	0x0380
        /*00f6*/ 	.short	0x004c


	//----- nvinfo : EIATTR_SW_WAR
	.align		4
.L_35:
        /*00f8*/ 	.byte	0x04, 0x36
        /*00fa*/ 	.short	(.L_37 - .L_36)
.L_36:
        /*00fc*/ 	.word	0x00000008
.L_37:


//--------------------- .nv.callgraph             --------------------------
	.section	.nv.callgraph,"",@"SHT_CUDA_CALLGRAPH"
	.align	4
	.sectionentsize	8
	.align		4
        /*0000*/ 	.word	0x00000000
	.align		4
        /*0004*/ 	.word	0xffffffff
	.align		4
        /*0008*/ 	.word	0x00000000
	.align		4
        /*000c*/ 	.word	0xfffffffe
	.align		4
        /*0010*/ 	.word	0x00000000
	.align		4
        /*0014*/ 	.word	0xfffffffd
	.align		4
        /*0018*/ 	.word	0x00000000
	.align		4
        /*001c*/ 	.word	0xfffffffc


//--------------------- .text.solve_general_flipped --------------------------
	.section	.text.solve_general_flipped,"ax",@progbits
	.align	128
        .global         solve_general_flipped
        .type           solve_general_flipped,@function
        .size           solve_general_flipped,(.L_x_16 - solve_general_flipped)
        .other          solve_general_flipped,@"STO_CUDA_ENTRY STV_DEFAULT"
solve_general_flipped:
.text.solve_general_flipped:
[----:B------:R-:W-:Y:S01]  /*0000*/  LDC R1, c[0x0][0x37c] ;  /* 0x0000df00ff017b82 */ /* 0x000fe20000000800 */
[----:B------:R-:W0:Y:S07]  /*0010*/  S2R R3, SR_TID.X ;  /* 0x0000000000037919 */ /* 0x000e2e0000002100 */
[----:B------:R-:W0:Y:S01]  /*0020*/  S2UR UR4, SR_CTAID.X ;  /* 0x00000000000479c3 */ /* 0x000e220000002500 */
[----:B------:R-:W1:Y:S07]  /*0030*/  LDCU UR7, c[0x0][0x3b8] ;  /* 0x00007700ff0777ac */ /* 0x000e6e0008000800 */
[----:B------:R-:W0:Y:S02]  /*0040*/  LDC R0, c[0x0][0x360] ;  /* 0x0000d800ff007b82 */ /* 0x000e240000000800 */
[----:B0-----:R-:W-:Y:S01]  /*0050*/  IMAD R0, R0, UR4, R3 ;  /* 0x0000000400007c24 */ /* 0x001fe2000f8e0203 */
[----:B-1----:R-:W-:-:S04]  /*0060*/  USHF.R.S32.HI UR4, URZ, 0x1f, UR7 ;  /* 0x0000001fff047899 */ /* 0x002fc80008011407 */
[----:B------:R-:W-:-:S04]  /*0070*/  ISETP.GE.U32.AND P0, PT, R0, UR7, PT ;  /* 0x0000000700007c0c */ /* 0x000fc8000bf06070 */
[----:B------:R-:W-:-:S13]  /*0080*/  ISETP.GE.U32.AND.EX P0, PT, RZ, UR4, PT, P0 ;  /* 0x00000004ff007c0c */ /* 0x000fda000bf06100 */
[----:B------:R-:W-:Y:S05]  /*0090*/  @P0 EXIT ;  /* 0x000000000000094d */ /* 0x000fea0003800000 */
[----:B------:R-:W0:Y:S01]  /*00a0*/  LDCU UR4, c[0x0][0x3c0] ;  /* 0x00007800ff0477ac */ /* 0x000e220008000800 */
[----:B------:R-:W1:Y:S01]  /*00b0*/  LDCU.64 UR8, c[0x0][0x358] ;  /* 0x00006b00ff0877ac */ /* 0x000e620008000a00 */
[----:B0-----:R-:W-:-:S09]  /*00c0*/  UISETP.GE.AND UP0, UPT, UR4, 0x1, UPT ;  /* 0x000000010400788c */ /* 0x001fd2000bf06270 */
[----:B-1----:R-:W-:Y:S05]  /*00d0*/  BRA.U !UP0, `(.L_x_0) ;  /* 0x0000000508d87547 */ /* 0x002fea000b800000 */
[----:B------:R-:W-:Y:S01]  /*00e0*/  UISETP.GE.U32.AND UP0, UPT, UR4, 0x8, UPT ;  /* 0x000000080400788c */ /* 0x000fe2000bf06070 */
[----:B------:R-:W-:Y:S01]  /*00f0*/  IMAD.MOV.U32 R2, RZ, RZ, RZ ;  /* 0x000000ffff027224 */ /* 0x000fe200078e00ff */
[----:B------:R-:W-:-:S04]  /*0100*/  ULOP3.LUT UR5, UR4, 0x7, URZ, 0xc0, !UPT ;  /* 0x0000000704057892 */ /* 0x000fc8000f8ec0ff */
[----:B------:R-:W-:-:S03]  /*0110*/  UISETP.NE.AND UP1, UPT, UR5, URZ, UPT ;  /* 0x000000ff0500728c */ /* 0x000fc6000bf25270 */
[----:B------:R-:W-:Y:S08]  /*0120*/  BRA.U !UP0, `(.L_x_1) ;  /* 0x0000000108dc7547 */ /* 0x000ff0000b800000 */
[----:B------:R-:W-:Y:S01]  /*0130*/  ULOP3.LUT UR6, UR4, 0x7ffffff8, URZ, 0xc0, !UPT ;  /* 0x7ffffff804067892 */ /* 0x000fe2000f8ec0ff */
[----:B------:R-:W-:Y:S01]  /*0140*/  IMAD.MOV.U32 R3, RZ, RZ, RZ ;  /* 0x000000ffff037224 */ /* 0x000fe200078e00ff */
[----:B------:R-:W0:Y:S04]  /*0150*/  LDCU.64 UR10, c[0x0][0x390] ;  /* 0x00007200ff0a77ac */ /* 0x000e280008000a00 */
[----:B------:R-:W-:-:S07]  /*0160*/  IMAD.U32 R2, RZ, RZ, UR6 ;  /* 0x00000006ff027e24 */ /* 0x000fce000f8e00ff */
.L_x_2:
[C---:B--2---:R-:W-:Y:S02]  /*0170*/  IMAD R5, R3.reuse, UR7, RZ ;  /* 0x0000000703057c24 */ /* 0x044fe4000f8e02ff */
[----:B------:R-:W-:Y:S02]  /*0180*/  VIADD R3, R3, 0x8 ;  /* 0x0000000803037836 */ /* 0x000fe40000000000 */
[----:B------:R-:W-:Y:S01]  /*0190*/  VIADD R7, R5, UR7 ;  /* 0x0000000705077c36 */ /* 0x000fe20008000000 */
[----:B------:R-:W-:-:S04]  /*01a0*/  IADD3 R8, P0, PT, R0, R5, RZ ;  /* 0x0000000500087210 */ /* 0x000fc80007f1e0ff */
[----:B------:R-:W-:Y:S01]  /*01b0*/  LEA.HI.X.SX32 R9, R5, RZ, 0x1, P0 ;  /* 0x000000ff05097211 */ /* 0x000fe200000f0eff */
[----:B------:R-:W-:Y:S01]  /*01c0*/  VIADD R5, R7, UR7 ;  /* 0x0000000707057c36 */ /* 0x000fe20008000000 */
[----:B0-----:R-:W-:Y:S02]  /*01d0*/  LEA R12, P0, R8, UR10, 0x3 ;  /* 0x0000000a080c7c11 */ /* 0x001fe4000f8018ff */
[----:B------:R-:W-:Y:S01]  /*01e0*/  IADD3 R4, P1, PT, R0, R7, RZ ;  /* 0x0000000700047210 */ /* 0x000fe20007f3e0ff */
[----:B------:R-:W-:Y:S01]  /*01f0*/  VIADD R11, R5, UR7 ;  /* 0x00000007050b7c36 */ /* 0x000fe20008000000 */
[----:B------:R-:W-:Y:S02]  /*0200*/  LEA.HI.X R13, R8, UR11, R9, 0x3, P0 ;  /* 0x0000000b080d7c11 */ /* 0x000fe400080f1c09 */
[----:B------:R-:W-:Y:S02]  /*0210*/  LEA.HI.X.SX32 R7, R7, RZ, 0x1, P1 ;  /* 0x000000ff07077211 */ /* 0x000fe400008f0eff */
[----:B------:R-:W-:Y:S01]  /*0220*/  IADD3 R9, P0, PT, R0, R5, RZ ;  /* 0x0000000500097210 */ /* 0x000fe20007f1e0ff */
[----:B------:R0:W-:Y:S01]  /*0230*/  STG.E.64 desc[UR8][R12.64], RZ ;  /* 0x000000ff0c007986 */ /* 0x0001e2000c101b08 */
[----:B------:R-:W-:-:S02]  /*0240*/  LEA R6, P1, R4, UR10, 0x3 ;  /* 0x0000000a04067c11 */ /* 0x000fc4000f8218ff */
[----:B------:R-:W-:Y:S01]  /*0250*/  LEA.HI.X.SX32 R10, R5, RZ, 0x1, P0 ;  /* 0x000000ff050a7211 */ /* 0x000fe200000f0eff */
[----:B------:R-:W-:Y:S01]  /*0260*/  VIADD R5, R11, UR7 ;  /* 0x000000070b057c36 */ /* 0x000fe20008000000 */
[----:B------:R-:W-:Y:S02]  /*0270*/  LEA.HI.X R7, R4, UR11, R7, 0x3, P1 ;  /* 0x0000000b04077c11 */ /* 0x000fe400088f1c07 */
[----:B------:R-:W-:Y:S01]  /*0280*/  LEA R8, P0, R9, UR10, 0x3 ;  /* 0x0000000a09087c11 */ /* 0x000fe2000f8018ff */
[----:B------:R-:W-:Y:S01]  /*0290*/  VIADD R15, R5, UR7 ;  /* 0x00000007050f7c36 */ /* 0x000fe20008000000 */
[----:B------:R-:W-:Y:S01]  /*02a0*/  IADD3 R4, P1, PT, R0, R11, RZ ;  /* 0x0000000b00047210 */ /* 0x000fe20007f3e0ff */
[----:B------:R1:W-:Y:S01]  /*02b0*/  STG.E.64 desc[UR8][R6.64], RZ ;  /* 0x000000ff06007986 */ /* 0x0003e2000c101b08 */
[----:B------:R-:W-:Y:S01]  /*02c0*/  LEA.HI.X R9, R9, UR11, R10, 0x3, P0 ;  /* 0x0000000b09097c11 */ /* 0x000fe200080f1c0a */
[----:B0-----:R-:W-:Y:S01]  /*02d0*/  VIADD R13, R15, UR7 ;  /* 0x000000070f0d7c36 */ /* 0x001fe20008000000 */
[----:B------:R-:W-:-:S02]  /*02e0*/  LEA.HI.X.SX32 R11, R11, RZ, 0x1, P1 ;  /* 0x000000ff0b0b7211 */ /* 0x000fc400008f0eff */
[----:B------:R-:W-:Y:S01]  /*02f0*/  LEA R10, P0, R4, UR10, 0x3 ;  /* 0x0000000a040a7c11 */ /* 0x000fe2000f8018ff */
[----:B------:R0:W-:Y:S01]  /*0300*/  STG.E.64 desc[UR8][R8.64], RZ ;  /* 0x000000ff08007986 */ /* 0x0001e2000c101b08 */
[----:B------:R-:W-:Y:S02]  /*0310*/  IADD3 R14, P1, PT, R0, R5, RZ ;  /* 0x00000005000e7210 */ /* 0x000fe40007f3e0ff */
[----:B------:R-:W-:Y:S02]  /*0320*/  LEA.HI.X R11, R4, UR11, R11, 0x3, P0 ;  /* 0x0000000b040b7c11 */ /* 0x000fe400080f1c0b */
[----:B------:R-:W-:Y:S02]  /*0330*/  LEA.HI.X.SX32 R17, R5, RZ, 0x1, P1 ;  /* 0x000000ff05117211 */ /* 0x000fe400008f0eff */
[----:B------:R-:W-:Y:S01]  /*0340*/  LEA R4, P0, R14, UR10, 0x3 ;  /* 0x0000000a0e047c11 */ /* 0x000fe2000f8018ff */
[----:B------:R2:W-:Y:S01]  /*0350*/  STG.E.64 desc[UR8][R10.64], RZ ;  /* 0x000000ff0a007986 */ /* 0x0005e2000c101b08 */
[----:B------:R-:W-:-:S02]  /*0360*/  IADD3 R16, P2, PT, R0, R13, RZ ;  /* 0x0000000d00107210 */ /* 0x000fc40007f5e0ff */
[----:B------:R-:W-:Y:S01]  /*0370*/  LEA.HI.X R5, R14, UR11, R17, 0x3, P0 ;  /* 0x0000000b0e057c11 */ /* 0x000fe200080f1c11 */
[C---:B------:R-:W-:Y:S01]  /*0380*/  VIADD R17, R13.reuse, UR7 ;  /* 0x000000070d117c36 */ /* 0x040fe20008000000 */
[----:B------:R-:W-:Y:S02]  /*0390*/  IADD3 R12, P0, PT, R0, R15, RZ ;  /* 0x0000000f000c7210 */ /* 0x000fe40007f1e0ff */
[----:B------:R-:W-:Y:S01]  /*03a0*/  LEA.HI.X.SX32 R13, R13, RZ, 0x1, P2 ;  /* 0x000000ff0d0d7211 */ /* 0x000fe200010f0eff */
[----:B------:R2:W-:Y:S01]  /*03b0*/  STG.E.64 desc[UR8][R4.64], RZ ;  /* 0x000000ff04007986 */ /* 0x0005e2000c101b08 */
[----:B------:R-:W-:Y:S02]  /*03c0*/  LEA.HI.X.SX32 R15, R15, RZ, 0x1, P0 ;  /* 0x000000ff0f0f7211 */ /* 0x000fe400000f0eff */
[----:B-1----:R-:W-:Y:S02]  /*03d0*/  LEA R6, P1, R12, UR10, 0x3 ;  /* 0x0000000a0c067c11 */ /* 0x002fe4000f8218ff */
[----:B------:R-:W-:-:S02]  /*03e0*/  IADD3 R14, P0, PT, R0, R17, RZ ;  /* 0x00000011000e7210 */ /* 0x000fc40007f1e0ff */
[----:B0-----:R-:W-:Y:S02]  /*03f0*/  LEA R8, P2, R16, UR10, 0x3 ;  /* 0x0000000a10087c11 */ /* 0x001fe4000f8418ff */
[----:B------:R-:W-:Y:S02]  /*0400*/  LEA.HI.X R7, R12, UR11, R15, 0x3, P1 ;  /* 0x0000000b0c077c11 */ /* 0x000fe400088f1c0f */
[----:B------:R-:W-:Y:S02]  /*0410*/  LEA.HI.X.SX32 R17, R17, RZ, 0x1, P0 ;  /* 0x000000ff11117211 */ /* 0x000fe400000f0eff */
[----:B------:R-:W-:Y:S01]  /*0420*/  LEA R12, P0, R14, UR10, 0x3 ;  /* 0x0000000a0e0c7c11 */ /* 0x000fe2000f8018ff */
[----:B------:R2:W-:Y:S01]  /*0430*/  STG.E.64 desc[UR8][R6.64], RZ ;  /* 0x000000ff06007986 */ /* 0x0005e2000c101b08 */
[----:B------:R-:W-:Y:S02]  /*0440*/  LEA.HI.X R9, R16, UR11, R13, 0x3, P2 ;  /* 0x0000000b10097c11 */ /* 0x000fe400090f1c0d */
[----:B------:R-:W-:-:S02]  /*0450*/  LEA.HI.X R13, R14, UR11, R17, 0x3, P0 ;  /* 0x0000000b0e0d7c11 */ /* 0x000fc400080f1c11 */
[----:B------:R-:W-:Y:S01]  /*0460*/  ISETP.NE.AND P0, PT, R3, R2, PT ;  /* 0x000000020300720c */ /* 0x000fe20003f05270 */
[----:B------:R2:W-:Y:S04]  /*0470*/  STG.E.64 desc[UR8][R8.64], RZ ;  /* 0x000000ff08007986 */ /* 0x0005e8000c101b08 */
[----:B------:R2:W-:Y:S08]  /*0480*/  STG.E.64 desc[UR8][R12.64], RZ ;  /* 0x000000ff0c007986 */ /* 0x0005f0000c101b08 */
[----:B------:R-:W-:Y:S05]  /*0490*/  @P0 BRA `(.L_x_2) ;  /* 0xfffffffc00340947 */ /* 0x000fea000383ffff */
.L_x_1:
[----:B------:R-:W-:Y:S05]  /*04a0*/  BRA.U !UP1, `(.L_x_0) ;  /* 0x0000000109e47547 */ /* 0x000fea000b800000 */
[----:B------:R-:W-:Y:S02]  /*04b0*/  UISETP.GE.U32.AND UP0, UPT, UR5, 0x4, UPT ;  /* 0x000000040500788c */ /* 0x000fe4000bf06070 */
[----:B------:R-:W-:-:S04]  /*04c0*/  ULOP3.LUT UR6, UR4, 0x3, URZ, 0xc0, !UPT ;  /* 0x0000000304067892 */ /* 0x000fc8000f8ec0ff */
[----:B------:R-:W-:-:S03]  /*04d0*/  UISETP.NE.AND UP1, UPT, UR6, URZ, UPT ;  /* 0x000000ff0600728c */ /* 0x000fc6000bf25270 */
[----:B------:R-:W-:Y:S08]  /*04e0*/  BRA.U !UP0, `(.L_x_3) ;  /* 0x0000000108687547 */ /* 0x000ff0000b800000 */
[----:B------:R-:W0:Y:S01]  /*04f0*/  LDCU.64 UR10, c[0x0][0x390] ;  /* 0x00007200ff0a77ac */ /* 0x000e220008000a00 */
[C---:B------:R-:W-:Y:S02]  /*0500*/  IMAD R3, R2.reuse, UR7, RZ ;  /* 0x0000000702037c24 */ /* 0x040fe4000f8e02ff */
[----:B------:R-:W-:Y:S02]  /*0510*/  VIADD R2, R2, 0x4 ;  /* 0x0000000402027836 */ /* 0x000fe40000000000 */
[----:B--2---:R-:W-:Y:S01]  /*0520*/  VIADD R7, R3, UR7 ;  /* 0x0000000703077c36 */ /* 0x004fe20008000000 */
[----:B------:R-:W-:-:S04]  /*0530*/  IADD3 R5, P0, PT, R0, R3, RZ ;  /* 0x0000000300057210 */ /* 0x000fc80007f1e0ff */
[----:B------:R-:W-:Y:S01]  /*0540*/  LEA.HI.X.SX32 R6, R3, RZ, 0x1, P0 ;  /* 0x000000ff03067211 */ /* 0x000fe200000f0eff */
[----:B------:R-:W-:Y:S01]  /*0550*/  VIADD R3, R7, UR7 ;  /* 0x0000000707037c36 */ /* 0x000fe20008000000 */
[----:B------:R-:W-:-:S03]  /*0560*/  IADD3 R10, P1, PT, R0, R7, RZ ;  /* 0x00000007000a7210 */ /* 0x000fc60007f3e0ff */
[----:B------:R-:W-:Y:S01]  /*0570*/  VIADD R9, R3, UR7 ;  /* 0x0000000703097c36 */ /* 0x000fe20008000000 */
[----:B------:R-:W-:Y:S02]  /*0580*/  IADD3 R13, P2, PT, R0, R3, RZ ;  /* 0x00000003000d7210 */ /* 0x000fe40007f5e0ff */
[----:B0-----:R-:W-:Y:S02]  /*0590*/  LEA R4, P0, R5, UR10, 0x3 ;  /* 0x0000000a05047c11 */ /* 0x001fe4000f8018ff */
[----:B------:R-:W-:Y:S02]  /*05a0*/  LEA.HI.X.SX32 R7, R7, RZ, 0x1, P1 ;  /* 0x000000ff07077211 */ /* 0x000fe400008f0eff */
[----:B------:R-:W-:Y:S02]  /*05b0*/  LEA.HI.X R5, R5, UR11, R6, 0x3, P0 ;  /* 0x0000000b05057c11 */ /* 0x000fe400080f1c06 */
[----:B------:R-:W-:Y:S02]  /*05c0*/  LEA R6, P1, R10, UR10, 0x3 ;  /* 0x0000000a0a067c11 */ /* 0x000fe4000f8218ff */
[----:B------:R-:W-:Y:S01]  /*05d0*/  IADD3 R11, P0, PT, R0, R9, RZ ;  /* 0x00000009000b7210 */ /* 0x000fe20007f1e0ff */
[----:B------:R0:W-:Y:S01]  /*05e0*/  STG.E.64 desc[UR8][R4.64], RZ ;  /* 0x000000ff04007986 */ /* 0x0001e2000c101b08 */
[----:B------:R-:W-:-:S02]  /*05f0*/  LEA.HI.X.SX32 R14, R3, RZ, 0x1, P2 ;  /* 0x000000ff030e7211 */ /* 0x000fc400010f0eff */
[----:B------:R-:W-:Y:S02]  /*0600*/  LEA R8, P2, R13, UR10, 0x3 ;  /* 0x0000000a0d087c11 */ /* 0x000fe4000f8418ff */
[----:B------:R-:W-:Y:S02]  /*0610*/  LEA.HI.X R7, R10, UR11, R7, 0x3, P1 ;  /* 0x0000000b0a077c11 */ /* 0x000fe400088f1c07 */
[----:B------:R-:W-:Y:S02]  /*0620*/  LEA.HI.X.SX32 R12, R9, RZ, 0x1, P0 ;  /* 0x000000ff090c7211 */ /* 0x000fe400000f0eff */
[----:B------:R-:W-:Y:S01]  /*0630*/  LEA R10, P0, R11, UR10, 0x3 ;  /* 0x0000000a0b0a7c11 */ /* 0x000fe2000f8018ff */
[----:B------:R0:W-:Y:S01]  /*0640*/  STG.E.64 desc[UR8][R6.64], RZ ;  /* 0x000000ff06007986 */ /* 0x0001e2000c101b08 */
[----:B------:R-:W-:Y:S02]  /*0650*/  LEA.HI.X R9, R13, UR11, R14, 0x3, P2 ;  /* 0x0000000b0d097c11 */ /* 0x000fe400090f1c0e */
[----:B------:R-:W-:-:S03]  /*0660*/  LEA.HI.X R11, R11, UR11, R12, 0x3, P0 ;  /* 0x0000000b0b0b7c11 */ /* 0x000fc600080f1c0c */
[----:B------:R0:W-:Y:S04]  /*0670*/  STG.E.64 desc[UR8][R8.64], RZ ;  /* 0x000000ff08007986 */ /* 0x0001e8000c101b08 */
[----:B------:R0:W-:Y:S02]  /*0680*/  STG.E.64 desc[UR8][R10.64], RZ ;  /* 0x000000ff0a007986 */ /* 0x0001e4000c101b08 */
.L_x_3:
[----:B------:R-:W-:Y:S05]  /*0690*/  BRA.U !UP1, `(.L_x_0) ;  /* 0x0000000109687547 */ /* 0x000fea000b800000 */
[----:B------:R-:W-:Y:S02]  /*06a0*/  UISETP.NE.AND UP0, UPT, UR6, 0x1, UPT ;  /* 0x000000010600788c */ /* 0x000fe4000bf05270 */
[----:B------:R-:W-:-:S04]  /*06b0*/  ULOP3.LUT UR4, UR4, 0x1, URZ, 0xc0, !UPT ;  /* 0x0000000104047892 */ /* 0x000fc8000f8ec0ff */
[----:B------:R-:W-:-:S03]  /*06c0*/  UISETP.NE.U32.AND UP1, UPT, UR4, 0x1, UPT ;  /* 0x000000010400788c */ /* 0x000fc6000bf25070 */
[----:B------:R-:W-:Y:S08]  /*06d0*/  BRA.U !UP0, `(.L_x_4) ;  /* 0x0000000108387547 */ /* 0x000ff0000b800000 */
[----:B------:R-:W1:Y:S01]  /*06e0*/  LDCU.64 UR4, c[0x0][0x390] ;  /* 0x00007200ff0477ac */ /* 0x000e620008000a00 */
[C---:B------:R-:W-:Y:S02]  /*06f0*/  IMAD R3, R2.reuse, UR7, RZ ;  /* 0x0000000702037c24 */ /* 0x040fe4000f8e02ff */
[----:B------:R-:W-:Y:S02]  /*0700*/  VIADD R2, R2, 0x2 ;  /* 0x0000000202027836 */ /* 0x000fe40000000000 */
[----:B0-2---:R-:W-:Y:S01]  /*0710*/  VIADD R7, R3, UR7 ;  /* 0x0000000703077c36 */ /* 0x005fe20008000000 */
[----:B------:R-:W-:-:S04]  /*0720*/  IADD3 R5, P0, PT, R0, R3, RZ ;  /* 0x0000000300057210 */ /* 0x000fc80007f1e0ff */
[----:B------:R-:W-:Y:S02]  /*0730*/  IADD3 R9, P1, PT, R0, R7, RZ ;  /* 0x0000000700097210 */ /* 0x000fe40007f3e0ff */
[----:B------:R-:W-:Y:S02]  /*0740*/  LEA.HI.X.SX32 R8, R3, RZ, 0x1, P0 ;  /* 0x000000ff03087211 */ /* 0x000fe400000f0eff */
[----:B------:R-:W-:Y:S02]  /*0750*/  LEA.HI.X.SX32 R10, R7, RZ, 0x1, P1 ;  /* 0x000000ff070a7211 */ /* 0x000fe400008f0eff */
[----:B-1----:R-:W-:Y:S02]  /*0760*/  LEA R4, P0, R5, UR4, 0x3 ;  /* 0x0000000405047c11 */ /* 0x002fe4000f8018ff */
[----:B------:R-:W-:Y:S02]  /*0770*/  LEA R6, P1, R9, UR4, 0x3 ;  /* 0x0000000409067c11 */ /* 0x000fe4000f8218ff */
[----:B------:R-:W-:-:S02]  /*0780*/  LEA.HI.X R5, R5, UR5, R8, 0x3, P0 ;  /* 0x0000000505057c11 */ /* 0x000fc400080f1c08 */
[----:B------:R-:W-:-:S03]  /*0790*/  LEA.HI.X R7, R9, UR5, R10, 0x3, P1 ;  /* 0x0000000509077c11 */ /* 0x000fc600088f1c0a */
[----:B------:R1:W-:Y:S04]  /*07a0*/  STG.E.64 desc[UR8][R4.64], RZ ;  /* 0x000000ff04007986 */ /* 0x0003e8000c101b08 */
[----:B------:R1:W-:Y:S02]  /*07b0*/  STG.E.64 desc[UR8][R6.64], RZ ;  /* 0x000000ff06007986 */ /* 0x0003e4000c101b08 */
.L_x_4:
[----:B------:R-:W-:Y:S05]  /*07c0*/  BRA.U UP1, `(.L_x_0) ;  /* 0x00000001011c7547 */ /* 0x000fea000b800000 */
[----:B------:R-:W0:Y:S01]  /*07d0*/  LDCU.64 UR4, c[0x0][0x390] ;  /* 0x00007200ff0477ac */ /* 0x000e220008000a00 */
[----:B------:R-:W-:-:S05]  /*07e0*/  IMAD R3, R2, UR7, RZ ;  /* 0x0000000702037c24 */ /* 0x000fca000f8e02ff */
[----:B------:R-:W-:-:S04]  /*07f0*/  IADD3 R2, P0, PT, R0, R3, RZ ;  /* 0x0000000300027210 */ /* 0x000fc80007f1e0ff */
[----:B------:R-:W-:Y:S02]  /*0800*/  LEA.HI.X.SX32 R3, R3, RZ, 0x1, P0 ;  /* 0x000000ff03037211 */ /* 0x000fe400000f0eff */
[----:B012---:R-:W-:-:S04]  /*0810*/  LEA R4, P0, R2, UR4, 0x3 ;  /* 0x0000000402047c11 */ /* 0x007fc8000f8018ff */
[----:B------:R-:W-:-:S05]  /*0820*/  LEA.HI.X R5, R2, UR5, R3, 0x3, P0 ;  /* 0x0000000502057c11 */ /* 0x000fca00080f1c03 */
[----:B------:R3:W-:Y:S04]  /*0830*/  STG.E.64 desc[UR8][R4.64], RZ ;  /* 0x000000ff04007986 */ /* 0x0007e8000c101b08 */
.L_x_0:
[----:B------:R-:W4:Y:S02]  /*0840*/  LDC R2, c[0x0][0x3bc] ;  /* 0x0000ef00ff027b82 */ /* 0x000f240000000800 */
[----:B----4-:R-:W-:-:S13]  /*0850*/  ISETP.GE.AND P0, PT, R2, 0x1, PT ;  /* 0x000000010200780c */ /* 0x010fda0003f06270 */
[----:B------:R-:W-:Y:S05]  /*0860*/  @!P0 EXIT ;  /* 0x000000000000894d */ /* 0x000fea0003800000 */
[----:B------:R-:W-:-:S07]  /*0870*/  IMAD.MOV.U32 R2, RZ, RZ, RZ ;  /* 0x000000ffff027224 */ /* 0x000fce00078e00ff */
.L_x_14:
[----:B012---:R-:W0:Y:S01]  /*0880*/  LDC.64 R6, c[0x0][0x398] ;  /* 0x0000e600ff067b82 */ /* 0x007e220000000a00 */
[----:B------:R-:W3:Y:S01]  /*0890*/  LDCU UR6, c[0x0][0x3b8] ;  /* 0x00007700ff0677ac */ /* 0x000ee20008000800 */
[----:B------:R-:W1:Y:S01]  /*08a0*/  LDCU.64 UR4, c[0x0][0x380] ;  /* 0x00007000ff0477ac */ /* 0x000e620008000a00 */
[C---:B---3--:R-:W-:Y:S02]  /*08b0*/  IMAD R5, R2.reuse, UR6, RZ ;  /* 0x0000000602057c24 */ /* 0x048fe4000f8e02ff */
[----:B0-----:R-:W-:-:S03]  /*08c0*/  IMAD.WIDE.U32 R6, R2, 0x4, R6 ;  /* 0x0000000402067825 */ /* 0x001fc600078e0006 */
[----:B------:R-:W-:Y:S02]  /*08d0*/  IADD3 R4, P0, PT, R0, R5, RZ ;  /* 0x0000000500047210 */ /* 0x000fe40007f1e0ff */
[----:B------:R-:W2:Y:S02]  /*08e0*/  LDG.E R3, desc[UR8][R6.64] ;  /* 0x0000000806037981 */ /* 0x000ea4000c1e1900 */
[----:B------:R-:W-:Y:S02]  /*08f0*/  LEA.HI.X.SX32 R5, R5, RZ, 0x1, P0 ;  /* 0x000000ff05057211 */ /* 0x000fe400000f0eff */
[----:B-1---5:R-:W-:-:S04]  /*0900*/  LEA R10, P0, R4, UR4, 0x3 ;  /* 0x00000004040a7c11 */ /* 0x022fc8000f8018ff */
[----:B------:R-:W-:-:S06]  /*0910*/  LEA.HI.X R11, R4, UR5, R5, 0x3, P0 ;  /* 0x00000005040b7c11 */ /* 0x000fcc00080f1c05 */
[----:B------:R-:W5:Y:S01]  /*0920*/  LDG.E.64 R10, desc[UR8][R10.64] ;  /* 0x000000080a0a7981 */ /* 0x000f62000c1e1b00 */
[----:B--2---:R-:W-:-:S13]  /*0930*/  ISETP.GE.AND P0, PT, R3, 0x1, PT ;  /* 0x000000010300780c */ /* 0x004fda0003f06270 */
[----:B------:R-:W-:Y:S05]  /*0940*/  @!P0 BRA `(.L_x_5) ;  /* 0x0000000800808947 */ /* 0x000fea0003800000 */
[----:B------:R-:W0:Y:S01]  /*0950*/  LDCU UR4, c[0x0][0x3c4] ;  /* 0x00007880ff0477ac */ /* 0x000e220008000800 */
[----:B------:R-:W-:Y:S01]  /*0960*/  ISETP.GE.U32.AND P0, PT, R3, 0x8, PT ;  /* 0x000000080300780c */ /* 0x000fe20003f06070 */
[----:B------:R-:W-:Y:S02]  /*0970*/  IMAD.MOV.U32 R24, RZ, RZ, RZ ;  /* 0x000000ffff187224 */ /* 0x000fe400078e00ff */
[----:B0-----:R-:W-:-:S10]  /*0980*/  IMAD R5, R2, UR4, RZ ;  /* 0x0000000402057c24 */ /* 0x001fd4000f8e02ff */
[----:B------:R-:W-:Y:S05]  /*0990*/  @!P0 BRA `(.L_x_6) ;  /* 0x0000000400288947 */ /* 0x000fea0003800000 */
[----:B------:R-:W0:Y:S01]  /*09a0*/  LDC.64 R8, c[0x0][0x3a8] ;  /* 0x0000ea00ff087b82 */ /* 0x000e220000000a00 */
[----:B------:R-:W-:Y:S01]  /*09b0*/  LOP3.LUT R24, R3, 0x7ffffff8, RZ, 0xc0, !PT ;  /* 0x7ffffff803187812 */ /* 0x000fe200078ec0ff */
[----:B------:R-:W-:Y:S01]  /*09c0*/  IMAD.MOV.U32 R4, RZ, RZ, R5 ;  /* 0x000000ffff047224 */ /* 0x000fe200078e0005 */
[----:B------:R-:W1:Y:S03]  /*09d0*/  LDCU.64 UR4, c[0x0][0x388] ;  /* 0x00007100ff0477ac */ /* 0x000e660008000a00 */
[----:B------:R-:W-:-:S07]  /*09e0*/  IMAD.MOV R25, RZ, RZ, -R24 ;  /* 0x000000ffff197224 */ /* 0x000fce00078e0a18 */
.L_x_7:
[----:B0-----:R-:W-:-:S05]  /*09f0*/  IMAD.WIDE R14, R4, 0x4, R8 ;  /* 0x00000004040e7825 */ /* 0x001fca00078e0208 */
[----:B------:R-:W2:Y:S04]  /*0a00*/  LDG.E R12, desc[UR8][R14.64] ;  /* 0x000000080e0c7981 */ /* 0x000ea8000c1e1900 */
[----:B------:R-:W3:Y:S04]  /*0a10*/  LDG.E R16, desc[UR8][R14.64+0x4] ;  /* 0x000004080e107981 */ /* 0x000ee8000c1e1900 */
[----:B------:R-:W4:Y:S04]  /*0a20*/  LDG.E R23, desc[UR8][R14.64+0x8] ;  /* 0x000008080e177981 */ /* 0x000f28000c1e1900 */
[----:B------:R-:W4:Y:S04]  /*0a30*/  LDG.E R22, desc[UR8][R14.64+0xc] ;  /* 0x00000c080e167981 */ /* 0x000f28000c1e1900 */
[----:B------:R-:W4:Y:S04]  /*0a40*/  LDG.E R21, desc[UR8][R14.64+0x10] ;  /* 0x000010080e157981 */ /* 0x000f28000c1e1900 */
[----:B------:R-:W4:Y:S04]  /*0a50*/  LDG.E R19, desc[UR8][R14.64+0x14] ;  /* 0x000014080e137981 */ /* 0x000f28000c1e1900 */
[----:B------:R-:W4:Y:S01]  /*0a60*/  LDG.E R20, desc[UR8][R14.64+0x1c] ;  /* 0x00001c080e147981 */ /* 0x000f22000c1e1900 */
[----:B--2---:R-:W-:-:S02]  /*0a70*/  IMAD R13, R12, UR6, RZ ;  /* 0x000000060c0d7c24 */ /* 0x004fc4000f8e02ff */
[----:B---3--:R-:W-:-:S03]  /*0a80*/  IMAD R17, R16, UR6, RZ ;  /* 0x0000000610117c24 */ /* 0x008fc6000f8e02ff */
[----:B------:R-:W-:-:S04]  /*0a90*/  IADD3 R12, P0, PT, R0, R13, RZ ;  /* 0x0000000d000c7210 */ /* 0x000fc80007f1e0ff */
[----:B------:R-:W-:Y:S02]  /*0aa0*/  LEA.HI.X.SX32 R13, R13, RZ, 0x1, P0 ;  /* 0x000000ff0d0d7211 */ /* 0x000fe400000f0eff */
[----:B-1----:R-:W-:Y:S02]  /*0ab0*/  LEA R26, P0, R12, UR4, 0x3 ;  /* 0x000000040c1a7c11 */ /* 0x002fe4000f8018ff */
[----:B------:R-:W-:Y:S02]  /*0ac0*/  IADD3 R18, P1, PT, R0, R17, RZ ;  /* 0x0000001100127210 */ /* 0x000fe40007f3e0ff */
[----:B------:R-:W-:-:S05]  /*0ad0*/  LEA.HI.X R27, R12, UR5, R13, 0x3, P0 ;  /* 0x000000050c1b7c11 */ /* 0x000fca00080f1c0d */
[----:B------:R0:W2:Y:S01]  /*0ae0*/  LDG.E.64 R12, desc[UR8][R26.64] ;  /* 0x000000081a0c7981 */ /* 0x0000a2000c1e1b00 */
[----:B------:R-:W-:Y:S02]  /*0af0*/  LEA.HI.X.SX32 R17, R17, RZ, 0x1, P1 ;  /* 0x000000ff11117211 */ /* 0x000fe400008f0eff */
[----:B------:R-:W-:-:S04]  /*0b00*/  LEA R16, P0, R18, UR4, 0x3 ;  /* 0x0000000412107c11 */ /* 0x000fc8000f8018ff */
[----:B------:R-:W-:Y:S02]  /*0b10*/  LEA.HI.X R17, R18, UR5, R17, 0x3, P0 ;  /* 0x0000000512117c11 */ /* 0x000fe400080f1c11 */
[----:B------:R1:W3:Y:S04]  /*0b20*/  LDG.E R18, desc[UR8][R14.64+0x18] ;  /* 0x000018080e127981 */ /* 0x0002e8000c1e1900 */
[----:B------:R-:W3:Y:S01]  /*0b30*/  LDG.E.64 R16, desc[UR8][R16.64] ;  /* 0x0000000810107981 */ /* 0x000ee2000c1e1b00 */
[----:B----4-:R-:W-:Y:S02]  /*0b40*/  IMAD R29, R23, UR6, RZ ;  /* 0x00000006171d7c24 */ /* 0x010fe4000f8e02ff */
[----:B------:R-:W-:Y:S02]  /*0b50*/  IMAD R23, R22, UR6, RZ ;  /* 0x0000000616177c24 */ /* 0x000fe4000f8e02ff */
[----:B------:R-:W-:-:S03]  /*0b60*/  IMAD R21, R21, UR6, RZ ;  /* 0x0000000615157c24 */ /* 0x000fc6000f8e02ff */
[----:B------:R-:W-:-:S04]  /*0b70*/  IADD3 R22, P1, PT, R0, R23, RZ ;  /* 0x0000001700167210 */ /* 0x000fc80007f3e0ff */
[----:B------:R-:W-:Y:S01]  /*0b80*/  LEA.HI.X.SX32 R23, R23, RZ, 0x1, P1 ;  /* 0x000000ff17177211 */ /* 0x000fe200008f0eff */
[----:B0-----:R-:W-:Y:S01]  /*0b90*/  IMAD R27, R19, UR6, RZ ;  /* 0x00000006131b7c24 */ /* 0x001fe2000f8e02ff */
[----:B--2--5:R-:W-:Y:S01]  /*0ba0*/  DMUL R12, R12, R10 ;  /* 0x0000000a0c0c7228 */ /* 0x024fe20000000000 */
[----:B------:R-:W-:-:S04]  /*0bb0*/  IADD3 R11, P0, PT, R0, R29, RZ ;  /* 0x0000001d000b7210 */ /* 0x000fc80007f1e0ff */
[----:B------:R-:W-:Y:S02]  /*0bc0*/  LEA.HI.X.SX32 R26, R29, RZ, 0x1, P0 ;  /* 0x000000ff1d1a7211 */ /* 0x000fe400000f0eff */
[----:B------:R-:W-:-:S04]  /*0bd0*/  LEA R10, P0, R11, UR4, 0x3 ;  /* 0x000000040b0a7c11 */ /* 0x000fc8000f8018ff */
[----:B------:R-:W-:Y:S02]  /*0be0*/  LEA.HI.X R11, R11, UR5, R26, 0x3, P0 ;  /* 0x000000050b0b7c11 */ /* 0x000fe400080f1c1a */
[----:B-1----:R-:W-:Y:S01]  /*0bf0*/  LEA R14, P0, R22, UR4, 0x3 ;  /* 0x00000004160e7c11 */ /* 0x002fe2000f8018ff */
[----:B---3--:R-:W-:-:S03]  /*0c00*/  DMUL R16, R12, R16 ;  /* 0x000000100c107228 */ /* 0x008fc60000000000 */
[----:B------:R-:W2:Y:S01]  /*0c10*/  LDG.E.64 R10, desc[UR8][R10.64] ;  /* 0x000000080a0a7981 */ /* 0x000ea2000c1e1b00 */
[----:B------:R-:W-:Y:S02]  /*0c20*/  IADD3 R13, P2, PT, R0, R21, RZ ;  /* 0x00000015000d7210 */ /* 0x000fe40007f5e0ff */
[----:B------:R-:W-:Y:S02]  /*0c30*/  LEA.HI.X R15, R22, UR5, R23, 0x3, P0 ;  /* 0x00000005160f7c11 */ /* 0x000fe400080f1c17 */
[----:B------:R-:W-:Y:S02]  /*0c40*/  LEA.HI.X.SX32 R26, R21, RZ, 0x1, P2 ;  /* 0x000000ff151a7211 */ /* 0x000fe400010f0eff */
[C---:B------:R-:W-:Y:S02]  /*0c50*/  LEA R12, P1, R13.reuse, UR4, 0x3 ;  /* 0x000000040d0c7c11 */ /* 0x040fe4000f8218ff */
[----:B------:R-:W3:Y:S01]  /*0c60*/  LDG.E.64 R14, desc[UR8][R14.64] ;  /* 0x000000080e0e7981 */ /* 0x000ee2000c1e1b00 */
[----:B------:R-:W-:Y:S01]  /*0c70*/  IADD3 R19, P0, PT, R0, R27, RZ ;  /* 0x0000001b00137210 */ /* 0x000fe20007f1e0ff */
[----:B------:R-:W-:Y:S01]  /*0c80*/  IMAD R23, R18, UR6, RZ ;  /* 0x0000000612177c24 */ /* 0x000fe2000f8e02ff */
[----:B------:R-:W-:-:S02]  /*0c90*/  LEA.HI.X R13, R13, UR5, R26, 0x3, P1 ;  /* 0x000000050d0d7c11 */ /* 0x000fc400088f1c1a */
[----:B------:R-:W-:Y:S02]  /*0ca0*/  LEA.HI.X.SX32 R22, R27, RZ, 0x1, P0 ;  /* 0x000000ff1b167211 */ /* 0x000fe400000f0eff */
[C---:B------:R-:W-:Y:S02]  /*0cb0*/  LEA R18, P0, R19.reuse, UR4, 0x3 ;  /* 0x0000000413127c11 */ /* 0x040fe4000f8018ff */
[----:B------:R-:W-:Y:S01]  /*0cc0*/  IADD3 R21, P1, PT, R0, R23, RZ ;  /* 0x0000001700157210 */ /* 0x000fe20007f3e0ff */
[----:B------:R-:W4:Y:S01]  /*0cd0*/  LDG.E.64 R12, desc[UR8][R12.64] ;  /* 0x000000080c0c7981 */ /* 0x000f22000c1e1b00 */
[----:B------:R-:W-:Y:S01]  /*0ce0*/  LEA.HI.X R19, R19, UR5, R22, 0x3, P0 ;  /* 0x0000000513137c11 */ /* 0x000fe200080f1c16 */
[----:B------:R-:W-:Y:S01]  /*0cf0*/  IMAD R27, R20, UR6, RZ ;  /* 0x00000006141b7c24 */ /* 0x000fe2000f8e02ff */
[----:B------:R-:W-:Y:S02]  /*0d00*/  LEA.HI.X.SX32 R26, R23, RZ, 0x1, P1 ;  /* 0x000000ff171a7211 */ /* 0x000fe400008f0eff */
[----:B------:R-:W-:-:S02]  /*0d10*/  LEA R22, P0, R21, UR4, 0x3 ;  /* 0x0000000415167c11 */ /* 0x000fc4000f8018ff */
[----:B------:R-:W4:Y:S02]  /*0d20*/  LDG.E.64 R18, desc[UR8][R18.64] ;  /* 0x0000000812127981 */ /* 0x000f24000c1e1b00 */
[----:B------:R-:W-:Y:S02]  /*0d30*/  LEA.HI.X R23, R21, UR5, R26, 0x3, P0 ;  /* 0x0000000515177c11 */ /* 0x000fe400080f1c1a */
[----:B------:R-:W-:-:S04]  /*0d40*/  IADD3 R21, P0, PT, R0, R27, RZ ;  /* 0x0000001b00157210 */ /* 0x000fc80007f1e0ff */
[----:B------:R-:W-:Y:S01]  /*0d50*/  LEA.HI.X.SX32 R26, R27, RZ, 0x1, P0 ;  /* 0x000000ff1b1a7211 */ /* 0x000fe200000f0eff */
[----:B------:R-:W4:Y:S01]  /*0d60*/  LDG.E.64 R22, desc[UR8][R22.64] ;  /* 0x0000000816167981 */ /* 0x000f22000c1e1b00 */
[----:B------:R-:W-:-:S04]  /*0d70*/  LEA R20, P0, R21, UR4, 0x3 ;  /* 0x0000000415147c11 */ /* 0x000fc8000f8018ff */
[----:B------:R-:W-:-:S06]  /*0d80*/  LEA.HI.X R21, R21, UR5, R26, 0x3, P0 ;  /* 0x0000000515157c11 */ /* 0x000fcc00080f1c1a */
[----:B------:R-:W4:Y:S01]  /*0d90*/  LDG.E.64 R20, desc[UR8][R20.64] ;  /* 0x0000000814147981 */ /* 0x000f22000c1e1b00 */
[----:B------:R-:W-:-:S05]  /*0da0*/  VIADD R25, R25, 0x8 ;  /* 0x0000000819197836 */ /* 0x000fca0000000000 */
[----:B------:R-:W-:Y:S01]  /*0db0*/  ISETP.NE.AND P0, PT, R25, RZ, PT ;  /* 0x000000ff1900720c */ /* 0x000fe20003f05270 */
[----:B------:R-:W-:Y:S01]  /*0dc0*/  VIADD R4, R4, 0x8 ;  /* 0x0000000804047836 */ /* 0x000fe20000000000 */
[----:B--2---:R-:W-:-:S08]  /*0dd0*/  DMUL R10, R16, R10 ;  /* 0x0000000a100a7228 */ /* 0x004fd00000000000 */
[----:B---3--:R-:W-:-:S08]  /*0de0*/  DMUL R10, R10, R14 ;  /* 0x0000000e0a0a7228 */ /* 0x008fd00000000000 */
[----:B----4-:R-:W-:-:S08]  /*0df0*/  DMUL R10, R10, R12 ;  /* 0x0000000c0a0a7228 */ /* 0x010fd00000000000 */
[----:B------:R-:W-:-:S08]  /*0e00*/  DMUL R10, R10, R18 ;  /* 0x000000120a0a7228 */ /* 0x000fd00000000000 */
[----:B------:R-:W-:-:S08]  /*0e10*/  DMUL R10, R10, R22 ;  /* 0x000000160a0a7228 */ /* 0x000fd00000000000 */
[----:B------:R-:W-:Y:S01]  /*0e20*/  DMUL R10, R10, R20 ;  /* 0x000000140a0a7228 */ /* 0x000fe20000000000 */
[----:B------:R-:W-:Y:S10]  /*0e30*/  @P0 BRA `(.L_x_7) ;  /* 0xfffffff800ec0947 */ /* 0x000ff4000383ffff */
.L_x_6:
[----:B------:R-:W-:-:S13]  /*0e40*/  LOP3.LUT P0, R4, R3, 0x7, RZ, 0xc0, !PT ;  /* 0x0000000703047812 */ /* 0x000fda000780c0ff */
[----:B------:R-:W-:Y:S05]  /*0e50*/  @!P0 BRA `(.L_x_5) ;  /* 0x00000004003c8947 */ /* 0x000fea0003800000 */
[----:B------:R-:W-:Y:S02]  /*0e60*/  ISETP.GE.U32.AND P1, PT, R4, 0x4, PT ;  /* 0x000000040400780c */ /* 0x000fe40003f26070 */
[----:B------:R-:W-:-:S11]  /*0e70*/  LOP3.LUT P0, R4, R3, 0x3, RZ, 0xc0, !PT ;  /* 0x0000000303047812 */ /* 0x000fd6000780c0ff */
[----:B------:R-:W-:Y:S05]  /*0e80*/  @!P1 BRA `(.L_x_8) ;  /* 0x0000000000949947 */ /* 0x000fea0003800000 */
[----:B------:R-:W0:Y:S01]  /*0e90*/  LDC.64 R12, c[0x0][0x3a8] ;  /* 0x0000ea00ff0c7b82 */ /* 0x000e220000000a00 */
[----:B------:R-:W-:Y:S01]  /*0ea0*/  IMAD.IADD R9, R5, 0x1, R24 ;  /* 0x0000000105097824 */ /* 0x000fe200078e0218 */
[----:B------:R-:W1:Y:S03]  /*0eb0*/  LDCU.64 UR4, c[0x0][0x388] ;  /* 0x00007100ff0477ac */ /* 0x000e660008000a00 */
[----:B0-----:R-:W-:-:S05]  /*0ec0*/  IMAD.WIDE R12, R9, 0x4, R12 ;  /* 0x00000004090c7825 */ /* 0x001fca00078e020c */
[----:B------:R-:W2:Y:S04]  /*0ed0*/  LDG.E R8, desc[UR8][R12.64] ;  /* 0x000000080c087981 */ /* 0x000ea8000c1e1900 */
[----:B------:R-:W3:Y:S04]  /*0ee0*/  LDG.E R14, desc[UR8][R12.64+0x4] ;  /* 0x000004080c0e7981 */ /* 0x000ee8000c1e1900 */
[----:B------:R-:W4:Y:S04]  /*0ef0*/  LDG.E R16, desc[UR8][R12.64+0x8] ;  /* 0x000008080c107981 */ /* 0x000f28000c1e1900 */
[----:B------:R0:W4:Y:S01]  /*0f00*/  LDG.E R18, desc[UR8][R12.64+0xc] ;  /* 0x00000c080c127981 */ /* 0x000122000c1e1900 */
[----:B--2---:R-:W-:-:S02]  /*0f10*/  IMAD R9, R8, UR6, RZ ;  /* 0x0000000608097c24 */ /* 0x004fc4000f8e02ff */
[----:B---3--:R-:W-:-:S03]  /*0f20*/  IMAD R15, R14, UR6, RZ ;  /* 0x000000060e0f7c24 */ /* 0x008fc6000f8e02ff */
[----:B------:R-:W-:-:S04]  /*0f30*/  IADD3 R17, P1, PT, R0, R9, RZ ;  /* 0x0000000900117210 */ /* 0x000fc80007f3e0ff */
[----:B------:R-:W-:Y:S02]  /*0f40*/  LEA.HI.X.SX32 R20, R9, RZ, 0x1, P1 ;  /* 0x000000ff09147211 */ /* 0x000fe400008f0eff */
[C---:B-1----:R-:W-:Y:S02]  /*0f50*/  LEA R8, P1, R17.reuse, UR4, 0x3 ;  /* 0x0000000411087c11 */ /* 0x042fe4000f8218ff */
[----:B------:R-:W-:Y:S02]  /*0f60*/  IADD3 R14, P2, PT, R0, R15, RZ ;  /* 0x0000000f000e7210 */ /* 0x000fe40007f5e0ff */
[----:B------:R-:W-:Y:S01]  /*0f70*/  LEA.HI.X R9, R17, UR5, R20, 0x3, P1 ;  /* 0x0000000511097c11 */ /* 0x000fe200088f1c14 */
[----:B----4-:R-:W-:Y:S01]  /*0f80*/  IMAD R17, R16, UR6, RZ ;  /* 0x0000000610117c24 */ /* 0x010fe2000f8e02ff */
[----:B------:R-:W-:Y:S02]  /*0f90*/  LEA.HI.X.SX32 R19, R15, RZ, 0x1, P2 ;  /* 0x000000ff0f137211 */ /* 0x000fe400010f0eff */
[----:B0-----:R-:W-:-:S02]  /*0fa0*/  LEA R12, P1, R14, UR4, 0x3 ;  /* 0x000000040e0c7c11 */ /* 0x001fc4000f8218ff */
[----:B------:R-:W2:Y:S01]  /*0fb0*/  LDG.E.64 R8, desc[UR8][R8.64] ;  /* 0x0000000808087981 */ /* 0x000ea2000c1e1b00 */
[----:B------:R-:W-:Y:S02]  /*0fc0*/  IADD3 R15, P2, PT, R0, R17, RZ ;  /* 0x00000011000f7210 */ /* 0x000fe40007f5e0ff */
[----:B------:R-:W-:Y:S01]  /*0fd0*/  LEA.HI.X R13, R14, UR5, R19, 0x3, P1 ;  /* 0x000000050e0d7c11 */ /* 0x000fe200088f1c13 */
[----:B------:R-:W-:Y:S01]  /*0fe0*/  IMAD R19, R18, UR6, RZ ;  /* 0x0000000612137c24 */ /* 0x000fe2000f8e02ff */
[----:B------:R-:W-:Y:S02]  /*0ff0*/  LEA.HI.X.SX32 R16, R17, RZ, 0x1, P2 ;  /* 0x000000ff11107211 */ /* 0x000fe400010f0eff */
[----:B------:R-:W-:Y:S02]  /*1000*/  LEA R14, P1, R15, UR4, 0x3 ;  /* 0x000000040f0e7c11 */ /* 0x000fe4000f8218ff */
[----:B------:R-:W3:Y:S01]  /*1010*/  LDG.E.64 R12, desc[UR8][R12.64] ;  /* 0x000000080c0c7981 */ /* 0x000ee2000c1e1b00 */
[----:B------:R-:W-:-:S02]  /*1020*/  IADD3 R17, P2, PT, R0, R19, RZ ;  /* 0x0000001300117210 */ /* 0x000fc40007f5e0ff */
[----:B------:R-:W-:Y:S02]  /*1030*/  LEA.HI.X R15, R15, UR5, R16, 0x3, P1 ;  /* 0x000000050f0f7c11 */ /* 0x000fe400088f1c10 */
[----:B------:R-:W-:Y:S02]  /*1040*/  LEA.HI.X.SX32 R18, R19, RZ, 0x1, P2 ;  /* 0x000000ff13127211 */ /* 0x000fe400010f0eff */
[C---:B------:R-:W-:Y:S02]  /*1050*/  LEA R16, P1, R17.reuse, UR4, 0x3 ;  /* 0x0000000411107c11 */ /* 0x040fe4000f8218ff */
[----:B------:R-:W4:Y:S02]  /*1060*/  LDG.E.64 R14, desc[UR8][R14.64] ;  /* 0x000000080e0e7981 */ /* 0x000f24000c1e1b00 */
[----:B------:R-:W-:-:S06]  /*1070*/  LEA.HI.X R17, R17, UR5, R18, 0x3, P1 ;  /* 0x0000000511117c11 */ /* 0x000fcc00088f1c12 */
[----:B------:R-:W4:Y:S01]  /*1080*/  LDG.E.64 R16, desc[UR8][R16.64] ;  /* 0x0000000810107981 */ /* 0x000f22000c1e1b00 */
[----:B------:R-:W-:Y:S01]  /*1090*/  VIADD R24, R24, 0x4 ;  /* 0x0000000418187836 */ /* 0x000fe20000000000 */
[----:B--2--5:R-:W-:-:S08]  /*10a0*/  DMUL R8, R10, R8 ;  /* 0x000000080a087228 */ /* 0x024fd00000000000 */
[----:B---3--:R-:W-:-:S08]  /*10b0*/  DMUL R8, R8, R12 ;  /* 0x0000000c08087228 */ /* 0x008fd00000000000 */
[----:B----4-:R-:W-:-:S08]  /*10c0*/  DMUL R8, R8, R14 ;  /* 0x0000000e08087228 */ /* 0x010fd00000000000 */
[----:B------:R-:W-:-:S11]  /*10d0*/  DMUL R10, R8, R16 ;  /* 0x00000010080a7228 */ /* 0x000fd60000000000 */
.L_x_8:
[----:B------:R-:W-:Y:S05]  /*10e0*/  @!P0 BRA `(.L_x_5) ;  /* 0x0000000000988947 */ /* 0x000fea0003800000 */
[----:B------:R-:W-:Y:S02]  /*10f0*/  ISETP.NE.AND P1, PT, R4, 0x1, PT ;  /* 0x000000010400780c */ /* 0x000fe40003f25270 */
[----:B------:R-:W-:-:S04]  /*1100*/  LOP3.LUT R8, R3, 0x1, RZ, 0xc0, !PT ;  /* 0x0000000103087812 */ /* 0x000fc800078ec0ff */
[----:B------:R-:W-:-:S07]  /*1110*/  ISETP.NE.U32.AND P0, PT, R8, 0x1, PT ;  /* 0x000000010800780c */ /* 0x000fce0003f05070 */
[----:B------:R-:W-:Y:S06]  /*1120*/  @!P1 BRA `(.L_x_9) ;  /* 0x0000000000549947 */ /* 0x000fec0003800000 */
[----:B------:R-:W0:Y:S01]  /*1130*/  LDC.64 R8, c[0x0][0x3a8] ;  /* 0x0000ea00ff087b82 */ /* 0x000e220000000a00 */
[----:B------:R-:W-:Y:S01]  /*1140*/  IMAD.IADD R13, R5, 0x1, R24 ;  /* 0x00000001050d7824 */ /* 0x000fe200078e0218 */
[----:B------:R-:W1:Y:S03]  /*1150*/  LDCU.64 UR4, c[0x0][0x388] ;  /* 0x00007100ff0477ac */ /* 0x000e660008000a00 */
[----:B0-----:R-:W-:-:S05]  /*1160*/  IMAD.WIDE R8, R13, 0x4, R8 ;  /* 0x000000040d087825 */ /* 0x001fca00078e0208 */
[----:B------:R-:W2:Y:S04]  /*1170*/  LDG.E R4, desc[UR8][R8.64] ;  /* 0x0000000808047981 */ /* 0x000ea8000c1e1900 */
[----:B------:R-:W3:Y:S01]  /*1180*/  LDG.E R12, desc[UR8][R8.64+0x4] ;  /* 0x00000408080c7981 */ /* 0x000ee2000c1e1900 */
[----:B--2---:R-:W-:Y:S02]  /*1190*/  IMAD R13, R4, UR6, RZ ;  /* 0x00000006040d7c24 */ /* 0x004fe4000f8e02ff */
[----:B---3--:R-:W-:-:S03]  /*11a0*/  IMAD R15, R12, UR6, RZ ;  /* 0x000000060c0f7c24 */ /* 0x008fc6000f8e02ff */
[----:B------:R-:W-:-:S04]  /*11b0*/  IADD3 R4, P1, PT, R0, R13, RZ ;  /* 0x0000000d00047210 */ /* 0x000fc80007f3e0ff */
[----:B------:R-:W-:Y:S02]  /*11c0*/  LEA.HI.X.SX32 R13, R13, RZ, 0x1, P1 ;  /* 0x000000ff0d0d7211 */ /* 0x000fe400008f0eff */
[----:B-1----:R-:W-:Y:S02]  /*11d0*/  LEA R12, P1, R4, UR4, 0x3 ;  /* 0x00000004040c7c11 */ /* 0x002fe4000f8218ff */
[----:B------:R-:W-:Y:S02]  /*11e0*/  IADD3 R16, P2, PT, R0, R15, RZ ;  /* 0x0000000f00107210 */ /* 0x000fe40007f5e0ff */
[----:B------:R-:W-:Y:S02]  /*11f0*/  LEA.HI.X R13, R4, UR5, R13, 0x3, P1 ;  /* 0x00000005040d7c11 */ /* 0x000fe400088f1c0d */
[----:B------:R-:W-:Y:S02]  /*1200*/  LEA.HI.X.SX32 R15, R15, RZ, 0x1, P2 ;  /* 0x000000ff0f0f7211 */ /* 0x000fe400010f0eff */
[----:B------:R-:W-:-:S02]  /*1210*/  LEA R14, P1, R16, UR4, 0x3 ;  /* 0x00000004100e7c11 */ /* 0x000fc4000f8218ff */
[----:B------:R-:W2:Y:S02]  /*1220*/  LDG.E.64 R12, desc[UR8][R12.64] ;  /* 0x000000080c0c7981 */ /* 0x000ea4000c1e1b00 */
[----:B------:R-:W-:-:S06]  /*1230*/  LEA.HI.X R15, R16, UR5, R15, 0x3, P1 ;  /* 0x00000005100f7c11 */ /* 0x000fcc00088f1c0f */
[----:B------:R-:W3:Y:S01]  /*1240*/  LDG.E.64 R14, desc[UR8][R14.64] ;  /* 0x000000080e0e7981 */ /* 0x000ee2000c1e1b00 */
[----:B------:R-:W-:Y:S01]  /*1250*/  VIADD R24, R24, 0x2 ;  /* 0x0000000218187836 */ /* 0x000fe20000000000 */
[----:B--2--5:R-:W-:-:S08]  /*1260*/  DMUL R10, R10, R12 ;  /* 0x0000000c0a0a7228 */ /* 0x024fd00000000000 */
[----:B---3--:R-:W-:-:S11]  /*1270*/  DMUL R10, R10, R14 ;  /* 0x0000000e0a0a7228 */ /* 0x008fd60000000000 */
.L_x_9:
[----:B------:R-:W-:Y:S05]  /*1280*/  @P0 BRA `(.L_x_5) ;  /* 0x0000000000300947 */ /* 0x000fea0003800000 */
[----:B------:R-:W0:Y:S01]  /*1290*/  LDC.64 R8, c[0x0][0x3a8] ;  /* 0x0000ea00ff087b82 */ /* 0x000e220000000a00 */
[----:B------:R-:W-:Y:S01]  /*12a0*/  IMAD.IADD R5, R5, 0x1, R24 ;  /* 0x0000000105057824 */ /* 0x000fe200078e0218 */
[----:B------:R-:W1:Y:S03]  /*12b0*/  LDCU.64 UR4, c[0x0][0x388] ;  /* 0x00007100ff0477ac */ /* 0x000e660008000a00 */
[----:B0-----:R-:W-:-:S06]  /*12c0*/  IMAD.WIDE R4, R5, 0x4, R8 ;  /* 0x0000000405047825 */ /* 0x001fcc00078e0208 */
[----:B------:R-:W2:Y:S02]  /*12d0*/  LDG.E R4, desc[UR8][R4.64] ;  /* 0x0000000804047981 */ /* 0x000ea4000c1e1900 */
[----:B--2---:R-:W-:-:S05]  /*12e0*/  IMAD R9, R4, UR6, RZ ;  /* 0x0000000604097c24 */ /* 0x004fca000f8e02ff */
[----:B------:R-:W-:-:S04]  /*12f0*/  IADD3 R12, P0, PT, R0, R9, RZ ;  /* 0x00000009000c7210 */ /* 0x000fc80007f1e0ff */
[----:B------:R-:W-:Y:S02]  /*1300*/  LEA.HI.X.SX32 R9, R9, RZ, 0x1, P0 ;  /* 0x000000ff09097211 */ /* 0x000fe400000f0eff */
[----:B-1----:R-:W-:-:S04]  /*1310*/  LEA R8, P0, R12, UR4, 0x3 ;  /* 0x000000040c087c11 */ /* 0x002fc8000f8018ff */
[----:B------:R-:W-:-:S06]  /*1320*/  LEA.HI.X R9, R12, UR5, R9, 0x3, P0 ;  /* 0x000000050c097c11 */ /* 0x000fcc00080f1c09 */
[----:B------:R-:W2:Y:S02]  /*1330*/  LDG.E.64 R8, desc[UR8][R8.64] ;  /* 0x0000000808087981 */ /* 0x000ea4000c1e1b00 */
[----:B--2--5:R-:W-:-:S11]  /*1340*/  DMUL R10, R10, R8 ;  /* 0x000000080a0a7228 */ /* 0x024fd60000000000 */
.L_x_5:
[----:B------:R-:W0:Y:S01]  /*1350*/  LDC.64 R4, c[0x0][0x3a0] ;  /* 0x0000e800ff047b82 */ /* 0x000e220000000a00 */
[----:B------:R-:W-:Y:S01]  /*1360*/  ISETP.GE.AND P0, PT, R3, 0x1, PT ;  /* 0x000000010300780c */ /* 0x000fe20003f06270 */
[----:B0-----:R-:W-:-:S12]  /*1370*/  IMAD.WIDE.U32 R4, R2, 0x4, R4 ;  /* 0x0000000402047825 */ /* 0x001fd800078e0004 */
[----:B------:R-:W-:Y:S05]  /*1380*/  @!P0 BRA `(.L_x_10) ;  /* 0x00000000004c8947 */ /* 0x000fea0003800000 */
[----:B------:R-:W0:Y:S01]  /*1390*/  LDC R19, c[0x0][0x3c4] ;  /* 0x0000f100ff137b82 */ /* 0x000e220000000800 */
[----:B------:R-:W1:Y:S01]  /*13a0*/  LDCU.64 UR10, c[0x0][0x390] ;  /* 0x00007200ff0a77ac */ /* 0x000e620008000a00 */
[----:B------:R-:W-:-:S06]  /*13b0*/  UMOV UR4, URZ ;  /* 0x000000ff00047c82 */ /* 0x000fcc0008000000 */
[----:B------:R-:W2:Y:S02]  /*13c0*/  LDC.64 R8, c[0x0][0x3a8] ;  /* 0x0000ea00ff087b82 */ /* 0x000ea40000000a00 */
.L_x_11:
[----:B0-----:R-:W-:-:S04]  /*13d0*/  IMAD R13, R2, R19, UR4 ;  /* 0x00000004020d7e24 */ /* 0x001fc8000f8e0213 */
[----:B--2---:R-:W-:-:S06]  /*13e0*/  IMAD.WIDE R12, R13, 0x4, R8 ;  /* 0x000000040d0c7825 */ /* 0x004fcc00078e0208 */
[----:B------:R-:W2:Y:S02]  /*13f0*/  LDG.E R12, desc[UR8][R12.64] ;  /* 0x000000080c0c7981 */ /* 0x000ea4000c1e1900 */
[----:B--2---:R-:W-:-:S05]  /*1400*/  IMAD R3, R12, UR6, RZ ;  /* 0x000000060c037c24 */ /* 0x004fca000f8e02ff */
[----:B------:R-:W-:-:S04]  /*1410*/  IADD3 R15, P0, PT, R0, R3, RZ ;  /* 0x00000003000f7210 */ /* 0x000fc80007f1e0ff */
[----:B------:R-:W-:Y:S02]  /*1420*/  LEA.HI.X.SX32 R16, R3, RZ, 0x1, P0 ;  /* 0x000000ff03107211 */ /* 0x000fe400000f0eff */
[----:B-1----:R-:W-:-:S04]  /*1430*/  LEA R14, P0, R15, UR10, 0x3 ;  /* 0x0000000a0f0e7c11 */ /* 0x002fc8000f8018ff */
[----:B------:R-:W-:-:S05]  /*1440*/  LEA.HI.X R15, R15, UR11, R16, 0x3, P0 ;  /* 0x0000000b0f0f7c11 */ /* 0x000fca00080f1c10 */
[----:B------:R-:W2:Y:S02]  /*1450*/  LDG.E.64 R16, desc[UR8][R14.64] ;  /* 0x000000080e107981 */ /* 0x000ea4000c1e1b00 */
[----:B--2--5:R-:W-:-:S07]  /*1460*/  DADD R16, R16, -R10 ;  /* 0x0000000010107229 */ /* 0x024fce000000080a */
[----:B------:R3:W-:Y:S04]  /*1470*/  STG.E.64 desc[UR8][R14.64], R16 ;  /* 0x000000100e007986 */ /* 0x0007e8000c101b08 */
[----:B------:R-:W2:Y:S01]  /*1480*/  LDG.E R3, desc[UR8][R6.64] ;  /* 0x0000000806037981 */ /* 0x000ea2000c1e1900 */
[----:B------:R-:W-:-:S06]  /*1490*/  UIADD3 UR4, UPT, UPT, UR4, 0x1, URZ ;  /* 0x0000000104047890 */ /* 0x000fcc000fffe0ff */
[----:B--2---:R-:W-:-:S13]  /*14a0*/  ISETP.LE.AND P0, PT, R3, UR4, PT ;  /* 0x0000000403007c0c */ /* 0x004fda000bf03270 */
[----:B---3--:R-:W-:Y:S05]  /*14b0*/  @!P0 BRA `(.L_x_11) ;  /* 0xfffffffc00c48947 */ /* 0x008fea000383ffff */
.L_x_10:
[----:B------:R-:W2:Y:S02]  /*14c0*/  LDG.E R3, desc[UR8][R4.64] ;  /* 0x0000000804037981 */ /* 0x000ea4000c1e1900 */
[----:B--2---:R-:W-:-:S13]  /*14d0*/  ISETP.GE.AND P0, PT, R3, 0x1, PT ;  /* 0x000000010300780c */ /* 0x004fda0003f06270 */
[----:B------:R-:W-:Y:S05]  /*14e0*/  @!P0 BRA `(.L_x_12) ;  /* 0x00000000004c8947 */ /* 0x000fea0003800000 */
[----:B------:R-:W0:Y:S01]  /*14f0*/  LDC R17, c[0x0][0x3c8] ;  /* 0x0000f200ff117b82 */ /* 0x000e220000000800 */
[----:B------:R-:W1:Y:S01]  /*1500*/  LDCU.64 UR10, c[0x0][0x390] ;  /* 0x00007200ff0a77ac */ /* 0x000e620008000a00 */
[----:B------:R-:W-:-:S06]  /*1510*/  UMOV UR4, URZ ;  /* 0x000000ff00047c82 */ /* 0x000fcc0008000000 */
[----:B------:R-:W2:Y:S02]  /*1520*/  LDC.64 R6, c[0x0][0x3b0] ;  /* 0x0000ec00ff067b82 */ /* 0x000ea40000000a00 */
.L_x_13:
        /* <DEDUP_REMOVED lines=9> */
[----:B--2--5:R-:W-:-:S07]  /*15c0*/  DADD R14, R14, R10 ;  /* 0x000000000e0e7229 */ /* 0x024fce000000000a */
[----:B------:R3:W-:Y:S04]  /*15d0*/  STG.E.64 desc[UR8][R12.64], R14 ;  /* 0x0000000e0c007986 */ /* 0x0007e8000c101b08 */
[----:B------:R-:W2:Y:S01]  /*15e0*/  LDG.E R3, desc[UR8][R4.64] ;  /* 0x0000000804037981 */ /* 0x000ea2000c1e1900 */
[----:B------:R-:W-:-:S06]  /*15f0*/  UIADD3 UR4, UPT, UPT, UR4, 0x1, URZ ;  /* 0x0000000104047890 */ /* 0x000fcc000fffe0ff */
[----:B--2---:R-:W-:-:S13]  /*1600*/  ISETP.LE.AND P0, PT, R3, UR4, PT ;  /* 0x0000000403007c0c */ /* 0x004fda000bf03270 */
[----:B---3--:R-:W-:Y:S05]  /*1610*/  @!P0 BRA `(.L_x_13) ;  /* 0xfffffffc00c48947 */ /* 0x008fea000383ffff */
.L_x_12:
[----:B------:R-:W0:Y:S01]  /*1620*/  LDCU UR4, c[0x0][0x3bc] ;  /* 0x00007780ff0477ac */ /* 0x000e220008000800 */
[----:B------:R-:W-:-:S05]  /*1630*/  VIADD R2, R2, 0x1 ;  /* 0x0000000102027836 */ /* 0x000fca0000000000 */
[----:B0-----:R-:W-:-:S13]  /*1640*/  ISETP.NE.AND P0, PT, R2, UR4, PT ;  /* 0x0000000402007c0c */ /* 0x001fda000bf05270 */
[----:B------:R-:W-:Y:S05]  /*1650*/  @P0 BRA `(.L_x_14) ;  /* 0xfffffff000880947 */ /* 0x000fea000383ffff */
[----:B------:R-:W-:Y:S05]  /*1660*/  EXIT ;  /* 0x000000000000794d */ /* 0x000fea0003800000 */
.L_x_15:
[----:B------:R-:W-:-:S00]  /*1670*/  BRA `(.L_x_15) ;  /* 0xfffffffc00fc7947 */ /* 0x000fc0000383ffff */
[----:B------:R-:W-:-:S00]  /*1680*/  NOP ;  /* 0x0000000000007918 */ /* 0x000fc00000000000 */
[----:B------:R-:W-:-:S00]  /*1690*/  NOP ;  /* 0x0000000000007918 */ /* 0x000fc00000000000 */
[----:B------:R-:W-:-:S00]  /*16a0*/  NOP ;  /* 0x0000000000007918 */ /* 0x000fc00000000000 */
[----:B------:R-:W-:-:S00]  /*16b0*/  NOP ;  /* 0x0000000000007918 */ /* 0x000fc00000000000 */
[----:B------:R-:W-:-:S00]  /*16c0*/  NOP ;  /* 0x0000000000007918 */ /* 0x000fc00000000000 */
[----:B------:R-:W-:-:S00]  /*16d0*/  NOP ;  /* 0x0000000000007918 */ /* 0x000fc00000000000 */
[----:B------:R-:W-:-:S00]  /*16e0*/  NOP ;  /* 0x0000000000007918 */ /* 0x000fc00000000000 */
[----:B------:R-:W-:-:S00]  /*16f0*/  NOP ;  /* 0x0000000000007918 */ /* 0x000fc00000000000 */
.L_x_16:


//--------------------- .nv.shared.reserved.0     --------------------------
	.section	.nv.shared.reserved.0,"aw",@nobits
	.weak		__nv_reservedSMEM_offset_0_alias
	.size		__nv_reservedSMEM_offset_0_alias, 0, 64
	.other		__nv_reservedSMEM_offset_0_alias,@"STO_CUDA_RESERVED_SHARED STV_DEFAULT"
__nv_reservedSMEM_offset_0_alias:
	.zero		0
	.zero		64


//--------------------- .nv.constant0.solve_general_flipped --------------------------
	.section	.nv.constant0.solve_general_flipped,"a",@progbits
	.sectionflags	@""
	.align	4
.nv.constant0.solve_general_flipped:
	.zero		972


//--------------------- SYMBOLS --------------------------

	.type		.nv.reservedSmem.offset0,@object
	.size		.nv.reservedSmem.offset0,0x4
